def attn_fwd(
    Q,
    K,
    V,
    Out,
    Lse,
    sm_scale,
    stride_qz,
    stride_qh,
    stride_qm,
    stride_qk,
    stride_kz,
    stride_kh,
    stride_kn,
    stride_kk,
    stride_vz,
    stride_vh,
    stride_vn,
    stride_vk,
    stride_oz,
    stride_oh,
    stride_om,
    stride_ok,
    seqlen_q,
    seqlen_k,
    BLOCK_M: tl.constexpr,
    BLOCK_N: tl.constexpr,
    HEAD_DIM: tl.constexpr,
    CAUSAL: tl.constexpr,
):
    start_m = tl.program_id(0)
    off_hz = tl.program_id(1)
    q_off = off_hz * stride_qh
    k_off = off_hz * stride_kh
    v_off = off_hz * stride_vh
    offs_m = start_m * BLOCK_M + tl.arange(0, BLOCK_M)
    offs_d = tl.arange(0, HEAD_DIM)
    offs_n = tl.arange(0, BLOCK_N)
    q_ptrs = Q + q_off + offs_m[:, None] * stride_qm + offs_d[None, :] * stride_qk
    k_ptrs = K + k_off + offs_d[:, None] * stride_kk + offs_n[None, :] * stride_kn
    v_ptrs = V + v_off + offs_n[:, None] * stride_vn + offs_d[None, :] * stride_vk
    m_i = tl.full([BLOCK_M], float("-inf"), dtype=tl.float32)
    l_i = tl.zeros([BLOCK_M], dtype=tl.float32) + 1.0
    acc = tl.zeros([BLOCK_M, HEAD_DIM], dtype=tl.float32)
    q = tl.load(q_ptrs)
    acc, l_i, m_i = _attn_fwd_inner(
        acc,
        l_i,
        m_i,
        q,
        k_ptrs,
        v_ptrs,
        sm_scale,
        stride_kn,
        stride_vn,
        start_m,
        seqlen_k,
        BLOCK_M,
        BLOCK_N,
        HEAD_DIM,
        CAUSAL,
    )
    acc = acc / l_i[:, None]
    lse = m_i + tl.math.log2(l_i) / 1.4426950408889634
    o_ptrs = (
        Out
        + off_hz * stride_oh
        + offs_m[:, None] * stride_om
        + offs_d[None, :] * stride_ok
    )
    tl.store(o_ptrs, acc.to(Out.dtype.element_ty))
    tl.store(Lse + off_hz * seqlen_q + offs_m, lse)

# config = {"BLOCK_M": 64, "BLOCK_N": 16, "HEAD_DIM": 64, "arch": "sm_80", "causal": true, "dtype": "fp16", "num_stages": 2, "num_warps": 4}
# arch = sm_80


// ===== COMPILED SASS (sm_80) =====

	.target	sm_80

	.elftype	@"ET_EXEC"


//--------------------- .note.nv.tkinfo           --------------------------
	.section	.note.nv.tkinfo,"",@"SHT_NOTE"
	.sectionflags	@"SHF_NOTE_NV_TKINFO"
	.tkinfo
        /*0018*/ 	.word	0x00000002
        /*0030*/ 	.string	""
        /*0030*/ 	.string	"ptxas"
        /*0030*/ 	.string	"Cuda compilation tools, release 13.0, V13.0.88"
        /*0030*/ 	.string	"Build cuda_13.0.r13.0/compiler.36424714_0"
        /*0030*/ 	.string	"-v  -suppress-debug-info  -lineinfo  -arch sm_80 "



//--------------------- .note.nv.cuinfo           --------------------------
	.section	.note.nv.cuinfo,"",@"SHT_NOTE"
	.sectionflags	@"SHF_NOTE_NV_CUINFO"
        /*0018*/ 	.short	0x0002
        /*001a*/ 	.short	0x0050
        /*001c*/ 	.short	0x0082
	.zero		2


//--------------------- .nv.info                  --------------------------
	.section	.nv.info,"",@"SHT_CUDA_INFO"
	.align	4


	//----- nvinfo : EIATTR_REGCOUNT
	.align		4
        /*0000*/ 	.byte	0x04, 0x2f
        /*0002*/ 	.short	(.L_2 - .L_1)
	.align		4
.L_1:
        /*0004*/ 	.word	index@(attn_fwd)
        /*0008*/ 	.word	0x0000007e


	//----- nvinfo : EIATTR_FRAME_SIZE
	.align		4
.L_2:
        /*000c*/ 	.byte	0x04, 0x11
        /*000e*/ 	.short	(.L_4 - .L_3)
	.align		4
.L_3:
        /*0010*/ 	.word	index@(attn_fwd)
        /*0014*/ 	.word	0x00000000


	//----- nvinfo : EIATTR_MIN_STACK_SIZE
	.align		4
.L_4:
        /*0018*/ 	.byte	0x04, 0x12
        /*001a*/ 	.short	(.L_6 - .L_5)
	.align		4
.L_5:
        /*001c*/ 	.word	index@(attn_fwd)
        /*0020*/ 	.word	0x00000000
.L_6:


//--------------------- .nv.info.attn_fwd         --------------------------
	.section	.nv.info.attn_fwd,"",@"SHT_CUDA_INFO"
	.sectionflags	@""
	.align	4


	//----- nvinfo : EIATTR_CUDA_API_VERSION
	.align		4
        /*0000*/ 	.byte	0x04, 0x37
        /*0002*/ 	.short	(.L_8 - .L_7)
.L_7:
        /*0004*/ 	.word	0x00000082


	//----- nvinfo : EIATTR_SW2861232_WAR
	.align		4
.L_8:
        /*0008*/ 	.byte	0x01, 0x35
	.zero		2


	//----- nvinfo : EIATTR_PARAM_CBANK
	.align		4
        /*000c*/ 	.byte	0x04, 0x0a
        /*000e*/ 	.short	(.L_10 - .L_9)
	.align		4
.L_9:
        /*0010*/ 	.word	index@(.nv.constant0.attn_fwd)
        /*0014*/ 	.short	0x0160
        /*0016*/ 	.short	0x0088


	//----- nvinfo : EIATTR_CBANK_PARAM_SIZE
	.align		4
.L_10:
        /*0018*/ 	.byte	0x03, 0x19
        /*001a*/ 	.short	0x0088


	//----- nvinfo : EIATTR_KPARAM_INFO
	.align		4
        /*001c*/ 	.byte	0x04, 0x17
        /*001e*/ 	.short	(.L_12 - .L_11)
.L_11:
        /*0020*/ 	.word	0x00000000
        /*0024*/ 	.short	0x0019
        /*0026*/ 	.short	0x0080
        /*0028*/ 	.byte	0x00, 0xf4, 0x21, 0x00


	//----- nvinfo : EIATTR_KPARAM_INFO
	.align		4
.L_12:
        /*002c*/ 	.byte	0x04, 0x17
        /*002e*/ 	.short	(.L_14 - .L_13)
.L_13:
        /*0030*/ 	.word	0x00000000
        /*0034*/ 	.short	0x0018
        /*0036*/ 	.short	0x0078
        /*0038*/ 	.byte	0x00, 0xf4, 0x21, 0x00


	//----- nvinfo : EIATTR_KPARAM_INFO
	.align		4
.L_14:
        /*003c*/ 	.byte	0x04, 0x17
        /*003e*/ 	.short	(.L_16 - .L_15)
.L_15:
        /*0040*/ 	.word	0x00000000
        /*0044*/ 	.short	0x0017
        /*0046*/ 	.short	0x0070
        /*0048*/ 	.byte	0x00, 0xf0, 0x11, 0x00


	//----- nvinfo : EIATTR_KPARAM_INFO
	.align		4
.L_16:
        /*004c*/ 	.byte	0x04, 0x17
        /*004e*/ 	.short	(.L_18 - .L_17)
.L_17:
        /*0050*/ 	.word	0x00000000
        /*0054*/ 	.short	0x0016
        /*0056*/ 	.short	0x006c
        /*0058*/ 	.byte	0x00, 0xf0, 0x11, 0x00


	//----- nvinfo : EIATTR_KPARAM_INFO
	.align		4
.L_18:
        /*005c*/ 	.byte	0x04, 0x17
        /*005e*/ 	.short	(.L_20 - .L_19)
.L_19:
        /*0060*/ 	.word	0x00000000
        /*0064*/ 	.short	0x0015
        /*0066*/ 	.short	0x0068
        /*0068*/ 	.byte	0x00, 0xf0, 0x11, 0x00


	//----- nvinfo : EIATTR_KPARAM_INFO
	.align		4
.L_20:
        /*006c*/ 	.byte	0x04, 0x17
        /*006e*/ 	.short	(.L_22 - .L_21)
.L_21:
        /*0070*/ 	.word	0x00000000
        /*0074*/ 	.short	0x0014
        /*0076*/ 	.short	0x0064
        /*0078*/ 	.byte	0x00, 0xf0, 0x11, 0x00


	//----- nvinfo : EIATTR_KPARAM_INFO
	.align		4
.L_22:
        /*007c*/ 	.byte	0x04, 0x17
        /*007e*/ 	.short	(.L_24 - .L_23)
.L_23:
        /*0080*/ 	.word	0x00000000
        /*0084*/ 	.short	0x0013
        /*0086*/ 	.short	0x0060
        /*0088*/ 	.byte	0x00, 0xf0, 0x11, 0x00


	//----- nvinfo : EIATTR_KPARAM_INFO
	.align		4
.L_24:
        /*008c*/ 	.byte	0x04, 0x17
        /*008e*/ 	.short	(.L_26 - .L_25)
.L_25:
        /*0090*/ 	.word	0x00000000
        /*0094*/ 	.short	0x0012
        /*0096*/ 	.short	0x005c
        /*0098*/ 	.byte	0x00, 0xf0, 0x11, 0x00


	//----- nvinfo : EIATTR_KPARAM_INFO
	.align		4
.L_26:
        /*009c*/ 	.byte	0x04, 0x17
        /*009e*/ 	.short	(.L_28 - .L_27)
.L_27:
        /*00a0*/ 	.word	0x00000000
        /*00a4*/ 	.short	0x0011
        /*00a6*/ 	.short	0x0058
        /*00a8*/ 	.byte	0x00, 0xf0, 0x11, 0x00


	//----- nvinfo : EIATTR_KPARAM_INFO
	.align		4
.L_28:
        /*00ac*/ 	.byte	0x04, 0x17
        /*00ae*/ 	.short	(.L_30 - .L_29)
.L_29:
        /*00b0*/ 	.word	0x00000000
        /*00b4*/ 	.short	0x0010
        /*00b6*/ 	.short	0x0054
        /*00b8*/ 	.byte	0x00, 0xf0, 0x11, 0x00


	//----- nvinfo : EIATTR_KPARAM_INFO
	.align		4
.L_30:
        /*00bc*/ 	.byte	0x04, 0x17
        /*00be*/ 	.short	(.L_32 - .L_31)
.L_31:
        /*00c0*/ 	.word	0x00000000
        /*00c4*/ 	.short	0x000f
        /*00c6*/ 	.short	0x0050
        /*00c8*/ 	.byte	0x00, 0xf0, 0x11, 0x00


	//----- nvinfo : EIATTR_KPARAM_INFO
	.align		4
.L_32:
        /*00cc*/ 	.byte	0x04, 0x17
        /*00ce*/ 	.short	(.L_34 - .L_33)
.L_33:
        /*00d0*/ 	.word	0x00000000
        /*00d4*/ 	.short	0x000e
        /*00d6*/ 	.short	0x004c
        /*00d8*/ 	.byte	0x00, 0xf0, 0x11, 0x00


	//----- nvinfo : EIATTR_KPARAM_INFO
	.align		4
.L_34:
        /*00dc*/ 	.byte	0x04, 0x17
        /*00de*/ 	.short	(.L_36 - .L_35)
.L_35:
        /*00e0*/ 	.word	0x00000000
        /*00e4*/ 	.short	0x000d
        /*00e6*/ 	.short	0x0048
        /*00e8*/ 	.byte	0x00, 0xf0, 0x11, 0x00


	//----- nvinfo : EIATTR_KPARAM_INFO
	.align		4
.L_36:
        /*00ec*/ 	.byte	0x04, 0x17
        /*00ee*/ 	.short	(.L_38 - .L_37)
.L_37:
        /*00f0*/ 	.word	0x00000000
        /*00f4*/ 	.short	0x000c
        /*00f6*/ 	.short	0x0044
        /*00f8*/ 	.byte	0x00, 0xf0, 0x11, 0x00


	//----- nvinfo : EIATTR_KPARAM_INFO
	.align		4
.L_38:
        /*00fc*/ 	.byte	0x04, 0x17
        /*00fe*/ 	.short	(.L_40 - .L_39)
.L_39:
        /*0100*/ 	.word	0x00000000
        /*0104*/ 	.short	0x000b
        /*0106*/ 	.short	0x0040
        /*0108*/ 	.byte	0x00, 0xf0, 0x11, 0x00


	//----- nvinfo : EIATTR_KPARAM_INFO
	.align		4
.L_40:
        /*010c*/ 	.byte	0x04, 0x17
        /*010e*/ 	.short	(.L_42 - .L_41)
.L_41:
        /*0110*/ 	.word	0x00000000
        /*0114*/ 	.short	0x000a
        /*0116*/ 	.short	0x003c
        /*0118*/ 	.byte	0x00, 0xf0, 0x11, 0x00


	//----- nvinfo : EIATTR_KPARAM_INFO
	.align		4
.L_42:
        /*011c*/ 	.byte	0x04, 0x17
        /*011e*/ 	.short	(.L_44 - .L_43)
.L_43:
        /*0120*/ 	.word	0x00000000
        /*0124*/ 	.short	0x0009
        /*0126*/ 	.short	0x0038
        /*0128*/ 	.byte	0x00, 0xf0, 0x11, 0x00


	//----- nvinfo : EIATTR_KPARAM_INFO
	.align		4
.L_44:
        /*012c*/ 	.byte	0x04, 0x17
        /*012e*/ 	.short	(.L_46 - .L_45)
.L_45:
        /*0130*/ 	.word	0x00000000
        /*0134*/ 	.short	0x0008
        /*0136*/ 	.short	0x0034
        /*0138*/ 	.byte	0x00, 0xf0, 0x11, 0x00


	//----- nvinfo : EIATTR_KPARAM_INFO
	.align		4
.L_46:
        /*013c*/ 	.byte	0x04, 0x17
        /*013e*/ 	.short	(.L_48 - .L_47)
.L_47:
        /*0140*/ 	.word	0x00000000
        /*0144*/ 	.short	0x0007
        /*0146*/ 	.short	0x0030
        /*0148*/ 	.byte	0x00, 0xf0, 0x11, 0x00


	//----- nvinfo : EIATTR_KPARAM_INFO
	.align		4
.L_48:
        /*014c*/ 	.byte	0x04, 0x17
        /*014e*/ 	.short	(.L_50 - .L_49)
.L_49:
        /*0150*/ 	.word	0x00000000
        /*0154*/ 	.short	0x0006
        /*0156*/ 	.short	0x002c
        /*0158*/ 	.byte	0x00, 0xf0, 0x11, 0x00


	//----- nvinfo : EIATTR_KPARAM_INFO
	.align		4
.L_50:
        /*015c*/ 	.byte	0x04, 0x17
        /*015e*/ 	.short	(.L_52 - .L_51)
.L_51:
        /*0160*/ 	.word	0x00000000
        /*0164*/ 	.short	0x0005
        /*0166*/ 	.short	0x0028
        /*0168*/ 	.byte	0x00, 0xf0, 0x11, 0x00


	//----- nvinfo : EIATTR_KPARAM_INFO
	.align		4
.L_52:
        /*016c*/ 	.byte	0x04, 0x17
        /*016e*/ 	.short	(.L_54 - .L_53)
.L_53:
        /*0170*/ 	.word	0x00000000
        /*0174*/ 	.short	0x0004
        /*0176*/ 	.short	0x0020
        /*0178*/ 	.byte	0x00, 0xf4, 0x21, 0x00


	//----- nvinfo : EIATTR_KPARAM_INFO
	.align		4
.L_54:
        /*017c*/ 	.byte	0x04, 0x17
        /*017e*/ 	.short	(.L_56 - .L_55)
.L_55:
        /*0180*/ 	.word	0x00000000
        /*0184*/ 	.short	0x0003
        /*0186*/ 	.short	0x0018
        /*0188*/ 	.byte	0x00, 0xf4, 0x21, 0x00


	//----- nvinfo : EIATTR_KPARAM_INFO
	.align		4
.L_56:
        /*018c*/ 	.byte	0x04, 0x17
        /*018e*/ 	.short	(.L_58 - .L_57)
.L_57:
        /*0190*/ 	.word	0x00000000
        /*0194*/ 	.short	0x0002
        /*0196*/ 	.short	0x0010
        /*0198*/ 	.byte	0x00, 0xf4, 0x21, 0x00


	//----- nvinfo : EIATTR_KPARAM_INFO
	.align		4
.L_58:
        /*019c*/ 	.byte	0x04, 0x17
        /*019e*/ 	.short	(.L_60 - .L_59)
.L_59:
        /*01a0*/ 	.word	0x00000000
        /*01a4*/ 	.short	0x0001
        /*01a6*/ 	.short	0x0008
        /*01a8*/ 	.byte	0x00, 0xf4, 0x21, 0x00


	//----- nvinfo : EIATTR_KPARAM_INFO
	.align		4
.L_60:
        /*01ac*/ 	.byte	0x04, 0x17
        /*01ae*/ 	.short	(.L_62 - .L_61)
.L_61:
        /*01b0*/ 	.word	0x00000000
        /*01b4*/ 	.short	0x0000
        /*01b6*/ 	.short	0x0000
        /*01b8*/ 	.byte	0x00, 0xf4, 0x21, 0x00


	//----- nvinfo : EIATTR_MAXREG_COUNT
	.align		4
.L_62:
        /*01bc*/ 	.byte	0x03, 0x1b
        /*01be*/ 	.short	0x00ff


	//----- nvinfo : EIATTR_NUM_BARRIERS
	.align		4
        /*01c0*/ 	.byte	0x02, 0x4c
        /*01c2*/ 	.byte	0x01
	.zero		1


	//----- nvinfo : EIATTR_MERCURY_ISA_VERSION
	.align		4
        /*01c4*/ 	.byte	0x03, 0x5f
        /*01c6*/ 	.short	0x0000


	//----- nvinfo : EIATTR_COOP_GROUP_MASK_REGIDS
	.align		4
        /*01c8*/ 	.byte	0x04, 0x29
        /*01ca*/ 	.short	(.L_64 - .L_63)


	//   ....[0]....
.L_63:
        /*01cc*/ 	.word	0xffffffff


	//   ....[1]....
        /*01d0*/ 	.word	0xffffffff


	//   ....[2]....
        /*01d4*/ 	.word	0xffffffff


	//   ....[3]....
        /*01d8*/ 	.word	0xffffffff


	//   ....[4]....
        /*01dc*/ 	.word	0xffffffff


	//   ....[5]....
        /*01e0*/ 	.word	0xffffffff


	//   ....[6]....
        /*01e4*/ 	.word	0xffffffff


	//   ....[7]....
        /*01e8*/ 	.word	0xffffffff


	//----- nvinfo : EIATTR_COOP_GROUP_INSTR_OFFSETS
	.align		4
.L_64:
        /*01ec*/ 	.byte	0x04, 0x28
        /*01ee*/ 	.short	(.L_66 - .L_65)


	//   ....[0]....
.L_65:
        /*01f0*/ 	.word	0x000019f0


	//   ....[1]....
        /*01f4*/ 	.word	0x00001b20


	//   ....[2]....
        /*01f8*/ 	.word	0x00001b30


	//   ....[3]....
        /*01fc*/ 	.word	0x00001b70


	//   ....[4]....
        /*0200*/ 	.word	0x00001fd0


	//   ....[5]....
        /*0204*/ 	.word	0x00001ff0


	//   ....[6]....
        /*0208*/ 	.word	0x000020c0


	//   ....[7]....
        /*020c*/ 	.word	0x000020f0


	//----- nvinfo : EIATTR_EXIT_INSTR_OFFSETS
	.align		4
.L_66:
        /*0210*/ 	.byte	0x04, 0x1c
        /*0212*/ 	.short	(.L_68 - .L_67)


	//   ....[0]....
.L_67:
        /*0214*/ 	.word	0x00003ad0


	//   ....[1]....
        /*0218*/ 	.word	0x00003b70


	//----- nvinfo : EIATTR_REQNTID
	.align		4
.L_68:
        /*021c*/ 	.byte	0x04, 0x10
        /*021e*/ 	.short	(.L_70 - .L_69)
.L_69:
        /*0220*/ 	.word	0x00000080
        /*0224*/ 	.word	0x00000001
        /*0228*/ 	.word	0x00000001
.L_70:


//--------------------- .nv.callgraph             --------------------------
	.section	.nv.callgraph,"",@"SHT_CUDA_CALLGRAPH"
	.align	4
	.sectionentsize	8
	.align		4
        /*0000*/ 	.word	0x00000000
	.align		4
        /*0004*/ 	.word	0xffffffff
	.align		4
        /*0008*/ 	.word	0x00000000
	.align		4
        /*000c*/ 	.word	0xfffffffe
	.align		4
        /*0010*/ 	.word	0x00000000
	.align		4
        /*0014*/ 	.word	0xfffffffd
	.align		4
        /*0018*/ 	.word	0x00000000
	.align		4
        /*001c*/ 	.word	0xfffffffc


//--------------------- .nv.rel.action            --------------------------
	.section	.nv.rel.action,"",@"SHT_CUDA_RELOCINFO"
	.align	8
	.sectionentsize	8
        /*0000*/ 	.byte	0x73, 0x00, 0x00, 0x00, 0x00, 0x00, 0x00, 0x00, 0x00, 0x00, 0x00, 0x11, 0x25, 0x00, 0x05, 0x36


//--------------------- .nv.constant4             --------------------------
	.section	.nv.constant4,"a",@progbits
	.align	8
	.align		8
.nv.constant4:
        /*0000*/ 	.dword	_$_str


//--------------------- .nv.constant0.attn_fwd    --------------------------
	.section	.nv.constant0.attn_fwd,"a",@progbits
	.sectionflags	@""
	.align	4
.nv.constant0.attn_fwd:
	.zero		488


//--------------------- .text.attn_fwd            --------------------------
	.section	.text.attn_fwd,"ax",@progbits
	.sectioninfo	@"SHI_REGISTERS=126"
	.align	128
        .global         attn_fwd
        .type           attn_fwd,@function
        .size           attn_fwd,(.L_x_3 - attn_fwd)
        .other          attn_fwd,@"STO_CUDA_ENTRY STV_DEFAULT"
attn_fwd:
.text.attn_fwd:
[----:B------:R-:W-:Y:S02]  /*0000*/  IMAD.MOV.U32 R1, RZ, RZ, c[0x0][0x28] ;  /* 0x00000a00ff017624 */ /* 0x000fe400078e00ff */
[----:B------:R-:W0:Y:S01]  /*0010*/  S2R R7, SR_CTAID.X ;  /* 0x0000000000077919 */ /* 0x000e220000002500 */
[----:B------:R-:W-:Y:S01]  /*0020*/  IMAD.MOV.U32 R6, RZ, RZ, c[0x0][0x198] ;  /* 0x00006600ff067624 */ /* 0x000fe200078e00ff */
[----:B------:R-:W-:Y:S02]  /*0030*/  ULDC.64 UR6, c[0x0][0x118] ;  /* 0x0000460000067ab9 */ /* 0x000fe40000000a00 */
[----:B------:R-:W1:Y:S04]  /*0040*/  S2R R0, SR_TID.X ;  /* 0x0000000000007919 */ /* 0x000e680000002100 */
[----:B------:R-:W2:Y:S01]  /*0050*/  S2R R2, SR_CTAID.Y ;  /* 0x0000000000027919 */ /* 0x000ea20000002600 */
[----:B0-----:R-:W-:Y:S01]  /*0060*/  IMAD.SHL.U32 R7, R7, 0x40, RZ ;  /* 0x0000004007077824 */ /* 0x001fe200078e00ff */
[----:B-1----:R-:W-:-:S04]  /*0070*/  SHF.R.U32.HI R76, RZ, 0x6, R0 ;  /* 0x00000006ff4c7819 */ /* 0x002fc80000011600 */
[----:B------:R-:W-:Y:S01]  /*0080*/  LOP3.LUT R78, R7, 0x3f, R0, 0xf8, !PT ;  /* 0x0000003f074e7812 */ /* 0x000fe200078ef800 */
[----:B--2---:R-:W-:Y:S01]  /*0090*/  IMAD R3, R2, c[0x0][0x190], RZ ;  /* 0x0000640002037a24 */ /* 0x004fe200078e02ff */
[----:B------:R-:W-:-:S03]  /*00a0*/  SGXT.U32 R76, R76, 0x1 ;  /* 0x000000014c4c781a */ /* 0x000fc60000000000 */
[----:B------:R-:W-:Y:S01]  /*00b0*/  IMAD R4, R78, c[0x0][0x194], RZ ;  /* 0x000065004e047a24 */ /* 0x000fe200078e02ff */
[C---:B------:R-:W-:Y:S01]  /*00c0*/  SHF.L.U32 R5, R3.reuse, 0x1, RZ ;  /* 0x0000000103057819 */ /* 0x040fe200000006ff */
[----:B------:R-:W-:Y:S02]  /*00d0*/  IMAD R14, R76, c[0x0][0x198], RZ ;  /* 0x000066004c0e7a24 */ /* 0x000fe400078e02ff */
[----:B------:R-:W-:Y:S02]  /*00e0*/  IMAD.SHL.U32 R8, R4, 0x2, RZ ;  /* 0x0000000204087824 */ /* 0x000fe400078e00ff */
[----:B------:R-:W-:-:S03]  /*00f0*/  IMAD.HI R3, R3, 0x2, RZ ;  /* 0x0000000203037827 */ /* 0x000fc600078e02ff */
[----:B------:R-:W-:Y:S01]  /*0100*/  IADD3 R5, P0, P1, R8, c[0x0][0x160], R5 ;  /* 0x0000580008057a10 */ /* 0x000fe2000791e005 */
[----:B------:R-:W-:Y:S02]  /*0110*/  IMAD R8, R6, 0x2, R14 ;  /* 0x0000000206087824 */ /* 0x000fe400078e020e */
[----:B------:R-:W-:-:S04]  /*0120*/  IMAD.HI R4, R4, 0x2, RZ ;  /* 0x0000000204047827 */ /* 0x000fc800078e02ff */
[----:B------:R-:W-:Y:S01]  /*0130*/  IMAD R16, R6, 0x2, R8 ;  /* 0x0000000206107824 */ /* 0x000fe200078e0208 */
[----:B------:R-:W-:Y:S02]  /*0140*/  IADD3.X R3, R4, c[0x0][0x164], R3, P0, P1 ;  /* 0x0000590004037a10 */ /* 0x000fe400007e2403 */
[----:B------:R-:W-:Y:S02]  /*0150*/  LEA R10, P0, R14, R5, 0x1 ;  /* 0x000000050e0a7211 */ /* 0x000fe400078008ff */
[----:B------:R-:W-:Y:S02]  /*0160*/  LEA R20, R6, R16, 0x1 ;  /* 0x0000001006147211 */ /* 0x000fe400078e08ff */
[----:B------:R-:W-:Y:S02]  /*0170*/  LEA.HI.X.SX32 R11, R14, R3, 0x1, P0 ;  /* 0x000000030e0b7211 */ /* 0x000fe400000f0eff */
[-C--:B------:R-:W-:Y:S01]  /*0180*/  LEA R12, P1, R8, R5.reuse, 0x1 ;  /* 0x00000005080c7211 */ /* 0x080fe200078208ff */
[----:B------:R-:W-:Y:S01]  /*0190*/  IMAD R22, R6, 0x2, R20 ;  /* 0x0000000206167824 */ /* 0x000fe200078e0214 */
[----:B------:R-:W-:Y:S01]  /*01a0*/  LEA R14, P0, R16, R5, 0x1 ;  /* 0x00000005100e7211 */ /* 0x000fe200078008ff */
[----:B------:R0:W2:Y:S01]  /*01b0*/  LDG.E.U16 R4, [R10.64] ;  /* 0x000000060a047981 */ /* 0x0000a2000c1e1500 */
[-C--:B------:R-:W-:Y:S01]  /*01c0*/  LEA.HI.X.SX32 R13, R8, R3.reuse, 0x1, P1 ;  /* 0x00000003080d7211 */ /* 0x080fe200008f0eff */
[----:B------:R-:W-:Y:S01]  /*01d0*/  IMAD R24, R6, 0x2, R22 ;  /* 0x0000000206187824 */ /* 0x000fe200078e0216 */
[----:B------:R-:W-:-:S02]  /*01e0*/  LEA.HI.X.SX32 R15, R16, R3, 0x1, P0 ;  /* 0x00000003100f7211 */ /* 0x000fc400000f0eff */
[-C--:B------:R-:W-:Y:S01]  /*01f0*/  LEA R16, P0, R20, R5.reuse, 0x1 ;  /* 0x0000000514107211 */ /* 0x080fe200078008ff */
[----:B------:R1:W3:Y:S01]  /*0200*/  LDG.E.U16 R8, [R12.64] ;  /* 0x000000060c087981 */ /* 0x0002e2000c1e1500 */
[----:B------:R-:W-:Y:S02]  /*0210*/  LEA R18, P1, R22, R5, 0x1 ;  /* 0x0000000516127211 */ /* 0x000fe400078208ff */
[-C--:B------:R-:W-:Y:S01]  /*0220*/  LEA.HI.X.SX32 R17, R20, R3.reuse, 0x1, P0 ;  /* 0x0000000314117211 */ /* 0x080fe200000f0eff */
[----:B------:R4:W5:Y:S01]  /*0230*/  LDG.E.U16 R9, [R14.64] ;  /* 0x000000060e097981 */ /* 0x000962000c1e1500 */
[----:B------:R-:W-:Y:S01]  /*0240*/  LEA.HI.X.SX32 R19, R22, R3, 0x1, P1 ;  /* 0x0000000316137211 */ /* 0x000fe200008f0eff */
[----:B------:R-:W-:Y:S01]  /*0250*/  IMAD R22, R6, 0x2, R24 ;  /* 0x0000000206167824 */ /* 0x000fe200078e0218 */
[C---:B------:R-:W-:Y:S01]  /*0260*/  LEA R20, P0, R24.reuse, R5, 0x1 ;  /* 0x0000000518147211 */ /* 0x040fe200078008ff */
[----:B0-----:R0:W3:Y:S03]  /*0270*/  LDG.E.U16 R10, [R16.64] ;  /* 0x00000006100a7981 */ /* 0x0010e6000c1e1500 */
[----:B------:R-:W-:Y:S01]  /*0280*/  LEA.HI.X.SX32 R21, R24, R3, 0x1, P0 ;  /* 0x0000000318157211 */ /* 0x000fe200000f0eff */
[----:B------:R0:W3:Y:S01]  /*0290*/  LDG.E.U16 R36, [R18.64] ;  /* 0x0000000612247981 */ /* 0x0000e2000c1e1500 */
[----:B------:R-:W-:-:S02]  /*02a0*/  LEA R24, R6, R22, 0x1 ;  /* 0x0000001606187211 */ /* 0x000fc400078e08ff */
[----:B-1----:R-:W-:Y:S01]  /*02b0*/  LEA R12, P0, R22, R5, 0x1 ;  /* 0x00000005160c7211 */ /* 0x002fe200078008ff */
[----:B------:R1:W5:Y:S02]  /*02c0*/  LDG.E.U16 R38, [R20.64] ;  /* 0x0000000614267981 */ /* 0x000364000c1e1500 */
[----:B------:R-:W-:Y:S01]  /*02d0*/  IMAD R26, R6, 0x2, R24 ;  /* 0x00000002061a7824 */ /* 0x000fe200078e0218 */
[----:B------:R-:W-:Y:S02]  /*02e0*/  LEA.HI.X.SX32 R13, R22, R3, 0x1, P0 ;  /* 0x00000003160d7211 */ /* 0x000fe400000f0eff */
[-C--:B----4-:R-:W-:Y:S01]  /*02f0*/  LEA R14, P0, R24, R5.reuse, 0x1 ;  /* 0x00000005180e7211 */ /* 0x090fe200078008ff */
[----:B------:R-:W-:Y:S01]  /*0300*/  IMAD R28, R6, 0x2, R26 ;  /* 0x00000002061c7824 */ /* 0x000fe200078e021a */
[----:B------:R-:W-:Y:S01]  /*0310*/  LEA R22, P1, R26, R5, 0x1 ;  /* 0x000000051a167211 */ /* 0x000fe200078208ff */
[----:B------:R4:W5:Y:S01]  /*0320*/  LDG.E.U16 R11, [R12.64] ;  /* 0x000000060c0b7981 */ /* 0x000962000c1e1500 */
[----:B------:R-:W-:Y:S01]  /*0330*/  LEA.HI.X.SX32 R15, R24, R3, 0x1, P0 ;  /* 0x00000003180f7211 */ /* 0x000fe200000f0eff */
[----:B------:R-:W-:Y:S01]  /*0340*/  IMAD R24, R6, 0x2, R28 ;  /* 0x0000000206187824 */ /* 0x000fe200078e021c */
[----:B0-----:R-:W-:-:S02]  /*0350*/  LEA R16, P0, R28, R5, 0x1 ;  /* 0x000000051c107211 */ /* 0x001fc400078008ff */
[-C--:B------:R-:W-:Y:S01]  /*0360*/  LEA.HI.X.SX32 R23, R26, R3.reuse, 0x1, P1 ;  /* 0x000000031a177211 */ /* 0x080fe200008f0eff */
[----:B------:R0:W5:Y:S01]  /*0370*/  LDG.E.U16 R40, [R14.64] ;  /* 0x000000060e287981 */ /* 0x000162000c1e1500 */
[----:B------:R-:W-:Y:S02]  /*0380*/  LEA.HI.X.SX32 R17, R28, R3, 0x1, P0 ;  /* 0x000000031c117211 */ /* 0x000fe400000f0eff */
[----:B------:R-:W-:Y:S01]  /*0390*/  LEA R18, P0, R24, R5, 0x1 ;  /* 0x0000000518127211 */ /* 0x000fe200078008ff */
[----:B------:R0:W5:Y:S01]  /*03a0*/  LDG.E.U16 R42, [R22.64] ;  /* 0x00000006162a7981 */ /* 0x000162000c1e1500 */
[----:B------:R-:W-:Y:S02]  /*03b0*/  LEA R26, R6, R24, 0x1 ;  /* 0x00000018061a7211 */ /* 0x000fe400078e08ff */
[----:B------:R-:W-:Y:S01]  /*03c0*/  LEA.HI.X.SX32 R19, R24, R3, 0x1, P0 ;  /* 0x0000000318137211 */ /* 0x000fe200000f0eff */
[----:B------:R0:W5:Y:S02]  /*03d0*/  LDG.E.U16 R44, [R16.64] ;  /* 0x00000006102c7981 */ /* 0x000164000c1e1500 */
[----:B------:R-:W-:Y:S01]  /*03e0*/  IMAD R24, R6, 0x2, R26 ;  /* 0x0000000206187824 */ /* 0x000fe200078e021a */
[-C--:B----4-:R-:W-:Y:S01]  /*03f0*/  LEA R12, P0, R26, R5.reuse, 0x1 ;  /* 0x000000051a0c7211 */ /* 0x090fe200078008ff */
[----:B------:R4:W5:Y:S02]  /*0400*/  LDG.E.U16 R27, [R18.64] ;  /* 0x00000006121b7981 */ /* 0x000964000c1e1500 */
[----:B------:R-:W-:Y:S01]  /*0410*/  IMAD R28, R6, 0x2, R24 ;  /* 0x00000002061c7824 */ /* 0x000fe200078e0218 */
[----:B-1----:R-:W-:-:S03]  /*0420*/  LEA R20, P1, R24, R5, 0x1 ;  /* 0x0000000518147211 */ /* 0x002fc600078208ff */
[----:B0-----:R-:W-:Y:S01]  /*0430*/  IMAD R22, R6, 0x2, R28 ;  /* 0x0000000206167824 */ /* 0x001fe200078e021c */
[-C--:B------:R-:W-:Y:S02]  /*0440*/  LEA.HI.X.SX32 R21, R24, R3.reuse, 0x1, P1 ;  /* 0x0000000318157211 */ /* 0x080fe400008f0eff */
[----:B------:R-:W-:Y:S02]  /*0450*/  LEA.HI.X.SX32 R13, R26, R3, 0x1, P0 ;  /* 0x000000031a0d7211 */ /* 0x000fe400000f0eff */
[----:B------:R-:W-:Y:S01]  /*0460*/  LEA R24, R6, R22, 0x1 ;  /* 0x0000001606187211 */ /* 0x000fe200078e08ff */
[----:B------:R0:W5:Y:S01]  /*0470*/  LDG.E.U16 R48, [R20.64] ;  /* 0x0000000614307981 */ /* 0x000162000c1e1500 */
[----:B------:R-:W-:-:S03]  /*0480*/  LEA R14, P0, R28, R5, 0x1 ;  /* 0x000000051c0e7211 */ /* 0x000fc600078008ff */
[----:B------:R-:W-:Y:S01]  /*0490*/  IMAD R26, R6, 0x2, R24 ;  /* 0x00000002061a7824 */ /* 0x000fe200078e0218 */
[----:B------:R-:W-:Y:S01]  /*04a0*/  LEA.HI.X.SX32 R15, R28, R3, 0x1, P0 ;  /* 0x000000031c0f7211 */ /* 0x000fe200000f0eff */
[----:B------:R1:W5:Y:S01]  /*04b0*/  LDG.E.U16 R46, [R12.64] ;  /* 0x000000060c2e7981 */ /* 0x000362000c1e1500 */
[----:B------:R-:W-:Y:S01]  /*04c0*/  LEA R16, P0, R22, R5, 0x1 ;  /* 0x0000000516107211 */ /* 0x000fe200078008ff */
[----:B------:R-:W-:Y:S02]  /*04d0*/  IMAD R28, R6, 0x2, R26 ;  /* 0x00000002061c7824 */ /* 0x000fe400078e021a */
[----:B------:R0:W5:Y:S01]  /*04e0*/  LDG.E.U16 R50, [R14.64] ;  /* 0x000000060e327981 */ /* 0x000162000c1e1500 */
[----:B------:R-:W-:Y:S01]  /*04f0*/  LEA.HI.X.SX32 R17, R22, R3, 0x1, P0 ;  /* 0x0000000316117211 */ /* 0x000fe200000f0eff */
[----:B------:R-:W-:Y:S01]  /*0500*/  IMAD R30, R6, 0x2, R28 ;  /* 0x00000002061e7824 */ /* 0x000fe200078e021c */
[-C--:B------:R-:W-:Y:S02]  /*0510*/  LEA R22, P1, R26, R5.reuse, 0x1 ;  /* 0x000000051a167211 */ /* 0x080fe400078208ff */
[----:B----4-:R-:W-:Y:S01]  /*0520*/  LEA R18, P0, R24, R5, 0x1 ;  /* 0x0000000518127211 */ /* 0x010fe200078008ff */
[----:B------:R4:W5:Y:S01]  /*0530*/  LDG.E.U16 R29, [R16.64] ;  /* 0x00000006101d7981 */ /* 0x000962000c1e1500 */
[----:B------:R-:W-:-:S02]  /*0540*/  LEA.HI.X.SX32 R23, R26, R3, 0x1, P1 ;  /* 0x000000031a177211 */ /* 0x000fc400008f0eff */
[----:B------:R-:W-:Y:S02]  /*0550*/  LEA R26, R6, R30, 0x1 ;  /* 0x0000001e061a7211 */ /* 0x000fe400078e08ff */
[----:B------:R-:W-:Y:S01]  /*0560*/  LEA.HI.X.SX32 R19, R24, R3, 0x1, P0 ;  /* 0x0000000318137211 */ /* 0x000fe200000f0eff */
[----:B------:R4:W5:Y:S01]  /*0570*/  LDG.E.U16 R54, [R22.64] ;  /* 0x0000000616367981 */ /* 0x000962000c1e1500 */
[----:B-1----:R-:W-:Y:S01]  /*0580*/  LEA R12, P0, R28, R5, 0x1 ;  /* 0x000000051c0c7211 */ /* 0x002fe200078008ff */
[----:B------:R-:W-:Y:S02]  /*0590*/  IMAD R24, R6, 0x2, R26 ;  /* 0x0000000206187824 */ /* 0x000fe400078e021a */
[----:B------:R1:W5:Y:S01]  /*05a0*/  LDG.E.U16 R52, [R18.64] ;  /* 0x0000000612347981 */ /* 0x000362000c1e1500 */
[----:B------:R-:W-:Y:S01]  /*05b0*/  LEA.HI.X.SX32 R13, R28, R3, 0x1, P0 ;  /* 0x000000031c0d7211 */ /* 0x000fe200000f0eff */
[----:B------:R-:W-:Y:S01]  /*05c0*/  IMAD R28, R6, 0x2, R24 ;  /* 0x00000002061c7824 */ /* 0x000fe200078e0218 */
[----:B0-----:R-:W-:-:S03]  /*05d0*/  LEA R14, P0, R30, R5, 0x1 ;  /* 0x000000051e0e7211 */ /* 0x001fc600078008ff */
[----:B------:R-:W-:Y:S01]  /*05e0*/  IMAD R32, R6, 0x2, R28 ;  /* 0x0000000206207824 */ /* 0x000fe200078e021c */
[----:B------:R-:W-:Y:S01]  /*05f0*/  LEA.HI.X.SX32 R15, R30, R3, 0x1, P0 ;  /* 0x000000031e0f7211 */ /* 0x000fe200000f0eff */
[----:B------:R0:W5:Y:S01]  /*0600*/  LDG.E.U16 R56, [R12.64] ;  /* 0x000000060c387981 */ /* 0x000162000c1e1500 */
[----:B------:R-:W-:Y:S02]  /*0610*/  LEA R20, P1, R24, R5, 0x1 ;  /* 0x0000000518147211 */ /* 0x000fe400078208ff */
[----:B------:R-:W-:Y:S01]  /*0620*/  LEA R30, R6, R32, 0x1 ;  /* 0x00000020061e7211 */ /* 0x000fe200078e08ff */
[----:B------:R0:W5:Y:S01]  /*0630*/  LDG.E.U16 R31, [R14.64] ;  /* 0x000000060e1f7981 */ /* 0x000162000c1e1500 */
[----:B------:R-:W-:Y:S02]  /*0640*/  LEA.HI.X.SX32 R21, R24, R3, 0x1, P1 ;  /* 0x0000000318157211 */ /* 0x000fe400008f0eff */
[----:B----4-:R-:W-:Y:S01]  /*0650*/  LEA R16, P0, R28, R5, 0x1 ;  /* 0x000000051c107211 */ /* 0x010fe200078008ff */
[----:B------:R-:W-:-:S02]  /*0660*/  IMAD R24, R6, 0x2, R30 ;  /* 0x0000000206187824 */ /* 0x000fc400078e021e */
[----:B------:R4:W5:Y:S01]  /*0670*/  LDG.E.U16 R58, [R20.64] ;  /* 0x00000006143a7981 */ /* 0x000962000c1e1500 */
[----:B------:R-:W-:Y:S01]  /*0680*/  LEA.HI.X.SX32 R17, R28, R3, 0x1, P0 ;  /* 0x000000031c117211 */ /* 0x000fe200000f0eff */
[----:B------:R-:W-:Y:S01]  /*0690*/  IMAD R28, R6, 0x2, R24 ;  /* 0x00000002061c7824 */ /* 0x000fe200078e0218 */
[----:B-1----:R-:W-:-:S03]  /*06a0*/  LEA R18, P0, R32, R5, 0x1 ;  /* 0x0000000520127211 */ /* 0x002fc600078008ff */
[----:B0-----:R-:W-:Y:S01]  /*06b0*/  IMAD R12, R6, 0x2, R28 ;  /* 0x00000002060c7824 */ /* 0x001fe200078e021c */
[----:B------:R-:W-:Y:S01]  /*06c0*/  LEA.HI.X.SX32 R19, R32, R3, 0x1, P0 ;  /* 0x0000000320137211 */ /* 0x000fe200000f0eff */
[----:B------:R0:W5:Y:S03]  /*06d0*/  LDG.E.U16 R60, [R16.64] ;  /* 0x00000006103c7981 */ /* 0x000166000c1e1500 */
[----:B------:R-:W-:Y:S01]  /*06e0*/  LEA R32, R6, R12, 0x1 ;  /* 0x0000000c06207211 */ /* 0x000fe200078e08ff */
[----:B------:R1:W5:Y:S01]  /*06f0*/  LDG.E.U16 R33, [R18.64] ;  /* 0x0000000612217981 */ /* 0x000362000c1e1500 */
[----:B------:R-:W-:-:S03]  /*0700*/  LEA R14, P0, R28, R5, 0x1 ;  /* 0x000000051c0e7211 */ /* 0x000fc600078008ff */
[----:B------:R-:W-:Y:S01]  /*0710*/  IMAD R34, R6, 0x2, R32 ;  /* 0x0000000206227824 */ /* 0x000fe200078e0220 */
[----:B------:R-:W-:Y:S02]  /*0720*/  LEA.HI.X.SX32 R15, R28, R3, 0x1, P0 ;  /* 0x000000031c0f7211 */ /* 0x000fe400000f0eff */
[-C--:B----4-:R-:W-:Y:S01]  /*0730*/  LEA R20, P0, R12, R5.reuse, 0x1 ;  /* 0x000000050c147211 */ /* 0x090fe200078008ff */
[----:B------:R-:W-:Y:S01]  /*0740*/  IMAD R28, R6, 0x2, R34 ;  /* 0x00000002061c7824 */ /* 0x000fe200078e0222 */
[----:B------:R-:W-:Y:S02]  /*0750*/  LEA R22, P1, R24, R5, 0x1 ;  /* 0x0000000518167211 */ /* 0x000fe400078208ff */
[----:B------:R-:W-:Y:S02]  /*0760*/  LEA.HI.X.SX32 R21, R12, R3, 0x1, P0 ;  /* 0x000000030c157211 */ /* 0x000fe400000f0eff */
[----:B-1----:R-:W-:Y:S02]  /*0770*/  LEA R18, P0, R28, R5, 0x1 ;  /* 0x000000051c127211 */ /* 0x002fe400078008ff */
[----:B------:R-:W-:Y:S01]  /*0780*/  LEA.HI.X.SX32 R23, R24, R3, 0x1, P1 ;  /* 0x0000000318177211 */ /* 0x000fe200008f0eff */
[----:B0-----:R-:W-:Y:S01]  /*0790*/  IMAD R16, R6, 0x2, R28 ;  /* 0x0000000206107824 */ /* 0x001fe200078e021c */
[----:B------:R-:W-:Y:S01]  /*07a0*/  LEA R24, P1, R34, R5, 0x1 ;  /* 0x0000000522187211 */ /* 0x000fe200078208ff */
[----:B------:R0:W4:Y:S01]  /*07b0*/  LDG.E.U16 R21, [R20.64] ;  /* 0x0000000614157981 */ /* 0x000122000c1e1500 */
[----:B------:R-:W-:-:S02]  /*07c0*/  LEA.HI.X.SX32 R19, R28, R3, 0x1, P0 ;  /* 0x000000031c137211 */ /* 0x000fc400000f0eff */
[----:B------:R-:W-:Y:S01]  /*07d0*/  LEA R12, P0, R26, R5, 0x1 ;  /* 0x000000051a0c7211 */ /* 0x000fe200078008ff */
[----:B------:R1:W4:Y:S01]  /*07e0*/  LDG.E.U16 R62, [R22.64] ;  /* 0x00000006163e7981 */ /* 0x000322000c1e1500 */
[-C--:B------:R-:W-:Y:S02]  /*07f0*/  LEA.HI.X.SX32 R25, R34, R3.reuse, 0x1, P1 ;  /* 0x0000000322197211 */ /* 0x080fe400008f0eff */
[----:B------:R-:W-:Y:S01]  /*0800*/  LEA.HI.X.SX32 R13, R26, R3, 0x1, P0 ;  /* 0x000000031a0d7211 */ /* 0x000fe200000f0eff */
[----:B------:R0:W4:Y:S01]  /*0810*/  LDG.E.U16 R34, [R14.64] ;  /* 0x000000060e227981 */ /* 0x000122000c1e1500 */
[----:B------:R-:W-:-:S03]  /*0820*/  LEA R6, R6, R16, 0x1 ;  /* 0x0000001006067211 */ /* 0x000fc600078e08ff */
[----:B------:R0:W4:Y:S01]  /*0830*/  LDG.E.U16 R64, [R24.64] ;  /* 0x0000000618407981 */ /* 0x000122000c1e1500 */
[----:B-1----:R-:W-:-:S03]  /*0840*/  LEA R22, P1, R16, R5, 0x1 ;  /* 0x0000000510167211 */ /* 0x002fc600078208ff */
[----:B------:R1:W4:Y:S01]  /*0850*/  LDG.E.U16 R18, [R18.64] ;  /* 0x0000000612127981 */ /* 0x000322000c1e1500 */
[----:B0-----:R-:W-:Y:S02]  /*0860*/  LEA R14, P0, R30, R5, 0x1 ;  /* 0x000000051e0e7211 */ /* 0x001fe400078008ff */
[-C--:B------:R-:W-:Y:S01]  /*0870*/  LEA.HI.X.SX32 R23, R16, R3.reuse, 0x1, P1 ;  /* 0x0000000310177211 */ /* 0x080fe200008f0eff */
[----:B------:R-:W4:Y:S01]  /*0880*/  LDG.E.U16 R12, [R12.64] ;  /* 0x000000060c0c7981 */ /* 0x000f22000c1e1500 */
[----:B------:R-:W-:Y:S02]  /*0890*/  LEA.HI.X.SX32 R15, R30, R3, 0x1, P0 ;  /* 0x000000031e0f7211 */ /* 0x000fe400000f0eff */
[-C--:B------:R-:W-:Y:S02]  /*08a0*/  LEA R16, P1, R32, R5.reuse, 0x1 ;  /* 0x0000000520107211 */ /* 0x080fe400078208ff */
[----:B------:R-:W-:Y:S01]  /*08b0*/  LEA R24, P0, R6, R5, 0x1 ;  /* 0x0000000506187211 */ /* 0x000fe200078008ff */
[----:B------:R0:W4:Y:S01]  /*08c0*/  LDG.E.U16 R23, [R22.64] ;  /* 0x0000000616177981 */ /* 0x000122000c1e1500 */
[----:B------:R-:W-:-:S02]  /*08d0*/  LEA.HI.X.SX32 R17, R32, R3, 0x1, P1 ;  /* 0x0000000320117211 */ /* 0x000fc400008f0eff */
[----:B------:R-:W-:Y:S01]  /*08e0*/  LEA.HI.X.SX32 R25, R6, R3, 0x1, P0 ;  /* 0x0000000306197211 */ /* 0x000fe200000f0eff */
[----:B------:R-:W4:Y:S04]  /*08f0*/  LDG.E.U16 R14, [R14.64] ;  /* 0x000000060e0e7981 */ /* 0x000f28000c1e1500 */
[----:B------:R-:W4:Y:S04]  /*0900*/  LDG.E.U16 R16, [R16.64] ;  /* 0x0000000610107981 */ /* 0x000f28000c1e1500 */
[----:B------:R0:W4:Y:S01]  /*0910*/  LDG.E.U16 R20, [R24.64] ;  /* 0x0000000618147981 */ /* 0x000122000c1e1500 */
[----:B------:R-:W-:-:S02]  /*0920*/  LOP3.LUT R6, R0, 0x3f, RZ, 0xc0, !PT ;  /* 0x0000003f00067812 */ /* 0x000fc400078ec0ff */
[----:B-1----:R-:W-:-:S03]  /*0930*/  SHF.R.S32.HI R19, RZ, 0x6, R0 ;  /* 0x00000006ff137819 */ /* 0x002fc60000011400 */
[----:B0-----:R-:W-:Y:S01]  /*0940*/  IMAD.SHL.U32 R22, R6, 0x2, RZ ;  /* 0x0000000206167824 */ /* 0x001fe200078e00ff */
[----:B------:R-:W-:-:S04]  /*0950*/  SGXT R19, R19, 0x1 ;  /* 0x000000011313781a */ /* 0x000fc80000000200 */
[----:B------:R-:W-:-:S04]  /*0960*/  LOP3.LUT R19, R22, 0x90, R19, 0x78, !PT ;  /* 0x0000009016137812 */ /* 0x000fc800078e7813 */
[C---:B------:R-:W-:Y:S02]  /*0970*/  LOP3.LUT R3, R19.reuse, 0x20, RZ, 0x3c, !PT ;  /* 0x0000002013037812 */ /* 0x040fe400078e3cff */
[C---:B------:R-:W-:Y:S02]  /*0980*/  LOP3.LUT R5, R19.reuse, 0x60, RZ, 0x3c, !PT ;  /* 0x0000006013057812 */ /* 0x040fe400078e3cff */
[C---:B------:R-:W-:Y:S01]  /*0990*/  LOP3.LUT R77, R0.reuse, 0x3, RZ, 0xc0, !PT ;  /* 0x00000003004d7812 */ /* 0x040fe200078ec0ff */
[----:B------:R-:W-:Y:S01]  /*09a0*/  IMAD.MOV.U32 R68, RZ, RZ, -0x800000 ;  /* 0xff800000ff447424 */ /* 0x000fe200078e00ff */
[----:B------:R-:W-:Y:S01]  /*09b0*/  CS2R R24, SRZ ;  /* 0x0000000000187805 */ /* 0x000fe2000001ff00 */
[----:B------:R-:W-:Y:S01]  /*09c0*/  IMAD.MOV.U32 R69, RZ, RZ, -0x800000 ;  /* 0xff800000ff457424 */ /* 0x000fe200078e00ff */
[C---:B------:R-:W-:Y:S02]  /*09d0*/  LOP3.LUT R80, R0.reuse, 0x60, RZ, 0xc0, !PT ;  /* 0x0000006000507812 */ /* 0x040fe400078ec0ff */
[----:B------:R-:W-:Y:S01]  /*09e0*/  LOP3.LUT R79, R0, 0x1c, RZ, 0xc0, !PT ;  /* 0x0000001c004f7812 */ /* 0x000fe200078ec0ff */
[----:B--2---:R0:W-:Y:S02]  /*09f0*/  STS.U16 [R19], R4 ;  /* 0x0000000413007388 */ /* 0x0041e40000000400 */
[----:B0-----:R-:W-:-:S02]  /*0a00*/  LOP3.LUT R4, R19, 0x40, RZ, 0x3c, !PT ;  /* 0x0000004013047812 */ /* 0x001fc400078e3cff */
[----:B---3--:R-:W-:Y:S04]  /*0a10*/  STS.U16 [R19+0x400], R36 ;  /* 0x0004002413007388 */ /* 0x008fe80000000400 */
[----:B-----5:R-:W-:Y:S04]  /*0a20*/  STS.U16 [R19+0x800], R42 ;  /* 0x0008002a13007388 */ /* 0x020fe80000000400 */
[----:B------:R-:W-:Y:S04]  /*0a30*/  STS.U16 [R19+0xc00], R48 ;  /* 0x000c003013007388 */ /* 0x000fe80000000400 */
[----:B------:R0:W-:Y:S04]  /*0a40*/  STS.U16 [R19+0x1000], R54 ;  /* 0x0010003613007388 */ /* 0x0001e80000000400 */
[----:B------:R-:W-:Y:S01]  /*0a50*/  STS.U16 [R19+0x1400], R58 ;  /* 0x0014003a13007388 */ /* 0x000fe20000000400 */
[----:B0-----:R-:W-:Y:S01]  /*0a60*/  CS2R R54, SRZ ;  /* 0x0000000000367805 */ /* 0x001fe2000001ff00 */
[----:B------:R-:W-:Y:S01]  /*0a70*/  CS2R R36, SRZ ;  /* 0x0000000000247805 */ /* 0x000fe2000001ff00 */
[----:B------:R-:W-:Y:S01]  /*0a80*/  CS2R R42, SRZ ;  /* 0x00000000002a7805 */ /* 0x000fe2000001ff00 */
[----:B------:R-:W-:Y:S01]  /*0a90*/  CS2R R48, SRZ ;  /* 0x0000000000307805 */ /* 0x000fe2000001ff00 */
[----:B----4-:R-:W-:Y:S04]  /*0aa0*/  STS.U16 [R19+0x1800], R62 ;  /* 0x0018003e13007388 */ /* 0x010fe80000000400 */
[----:B------:R-:W-:Y:S04]  /*0ab0*/  STS.U16 [R19+0x1c00], R64 ;  /* 0x001c004013007388 */ /* 0x000fe80000000400 */
[----:B------:R0:W-:Y:S04]  /*0ac0*/  STS.U16 [R3+0x100], R8 ;  /* 0x0001000803007388 */ /* 0x0001e80000000400 */
[----:B------:R-:W-:Y:S04]  /*0ad0*/  STS.U16 [R3+0x500], R38 ;  /* 0x0005002603007388 */ /* 0x000fe80000000400 */
[----:B------:R-:W-:Y:S04]  /*0ae0*/  STS.U16 [R3+0x900], R44 ;  /* 0x0009002c03007388 */ /* 0x000fe80000000400 */
[----:B------:R-:W-:Y:S01]  /*0af0*/  STS.U16 [R3+0xd00], R50 ;  /* 0x000d003203007388 */ /* 0x000fe20000000400 */
[----:B0-----:R-:W-:-:S03]  /*0b00*/  IADD3 R8, R7, 0x40, RZ ;  /* 0x0000004007087810 */ /* 0x001fc60007ffe0ff */
[----:B------:R-:W-:Y:S04]  /*0b10*/  STS.U16 [R3+0x1100], R56 ;  /* 0x0011003803007388 */ /* 0x000fe80000000400 */
[----:B------:R-:W-:Y:S04]  /*0b20*/  STS.U16 [R3+0x1500], R60 ;  /* 0x0015003c03007388 */ /* 0x000fe80000000400 */
[----:B------:R-:W-:Y:S04]  /*0b30*/  STS.U16 [R3+0x1900], R34 ;  /* 0x0019002203007388 */ /* 0x000fe80000000400 */
[----:B------:R-:W-:Y:S04]  /*0b40*/  STS.U16 [R3+0x1d00], R18 ;  /* 0x001d001203007388 */ /* 0x000fe80000000400 */
[----:B------:R0:W-:Y:S04]  /*0b50*/  STS.U16 [R4+0x200], R9 ;  /* 0x0002000904007388 */ /* 0x0001e80000000400 */
[----:B------:R-:W-:Y:S04]  /*0b60*/  STS.U16 [R4+0x600], R11 ;  /* 0x0006000b04007388 */ /* 0x000fe80000000400 */
[----:B------:R1:W-:Y:S04]  /*0b70*/  STS.U16 [R4+0xa00], R27 ;  /* 0x000a001b04007388 */ /* 0x0003e80000000400 */
[----:B------:R2:W-:Y:S04]  /*0b80*/  STS.U16 [R4+0xe00], R29 ;  /* 0x000e001d04007388 */ /* 0x0005e80000000400 */
[----:B------:R3:W-:Y:S04]  /*0b90*/  STS.U16 [R4+0x1200], R31 ;  /* 0x0012001f04007388 */ /* 0x0007e80000000400 */
[----:B------:R4:W-:Y:S04]  /*0ba0*/  STS.U16 [R4+0x1600], R33 ;  /* 0x0016002104007388 */ /* 0x0009e80000000400 */
[----:B------:R-:W-:Y:S04]  /*0bb0*/  STS.U16 [R4+0x1a00], R21 ;  /* 0x001a001504007388 */ /* 0x000fe80000000400 */
[----:B------:R-:W-:Y:S04]  /*0bc0*/  STS.U16 [R4+0x1e00], R23 ;  /* 0x001e001704007388 */ /* 0x000fe80000000400 */
[----:B------:R-:W-:Y:S04]  /*0bd0*/  STS.U16 [R5+0x1300], R12 ;  /* 0x0013000c05007388 */ /* 0x000fe80000000400 */
[----:B------:R-:W-:Y:S04]  /*0be0*/  STS.U16 [R5+0x1700], R14 ;  /* 0x0017000e05007388 */ /* 0x000fe80000000400 */
[----:B------:R-:W-:Y:S04]  /*0bf0*/  STS.U16 [R5+0x1b00], R16 ;  /* 0x001b001005007388 */ /* 0x000fe80000000400 */
[----:B------:R-:W-:Y:S01]  /*0c00*/  STS.U16 [R5+0x1f00], R20 ;  /* 0x001f001405007388 */ /* 0x000fe20000000400 */
[----:B------:R-:W-:Y:S01]  /*0c10*/  ISETP.GE.AND P0, PT, R8, 0x1, PT ;  /* 0x000000010800780c */ /* 0x000fe20003f06270 */
[----:B0-----:R-:W-:Y:S01]  /*0c20*/  IMAD.MOV.U32 R9, RZ, RZ, 0x3f800000 ;  /* 0x3f800000ff097424 */ /* 0x001fe200078e00ff */
[----:B------:R-:W-:Y:S01]  /*0c30*/  MOV R18, 0x3f800000 ;  /* 0x3f80000000127802 */ /* 0x000fe20000000f00 */
[----:B------:R0:W-:Y:S01]  /*0c40*/  STS.U16 [R5+0x300], R10 ;  /* 0x0003000a05007388 */ /* 0x0001e20000000400 */
[----:B-1----:R-:W-:Y:S01]  /*0c50*/  CS2R R26, SRZ ;  /* 0x00000000001a7805 */ /* 0x002fe2000001ff00 */
[----:B--2---:R-:W-:Y:S01]  /*0c60*/  CS2R R28, SRZ ;  /* 0x00000000001c7805 */ /* 0x004fe2000001ff00 */
[----:B---3--:R-:W-:Y:S01]  /*0c70*/  CS2R R30, SRZ ;  /* 0x00000000001e7805 */ /* 0x008fe2000001ff00 */
[----:B------:R1:W-:Y:S01]  /*0c80*/  STS.U16 [R5+0x700], R40 ;  /* 0x0007002805007388 */ /* 0x0003e20000000400 */
[----:B------:R-:W-:Y:S01]  /*0c90*/  CS2R R44, SRZ ;  /* 0x00000000002c7805 */ /* 0x000fe2000001ff00 */
[----:B----4-:R-:W-:Y:S01]  /*0ca0*/  CS2R R32, SRZ ;  /* 0x0000000000207805 */ /* 0x010fe2000001ff00 */
[----:B------:R-:W-:Y:S01]  /*0cb0*/  CS2R R34, SRZ ;  /* 0x0000000000227805 */ /* 0x000fe2000001ff00 */
[----:B------:R2:W-:Y:S01]  /*0cc0*/  STS.U16 [R5+0xb00], R46 ;  /* 0x000b002e05007388 */ /* 0x0005e20000000400 */
[----:B------:R-:W-:Y:S01]  /*0cd0*/  CS2R R38, SRZ ;  /* 0x0000000000267805 */ /* 0x000fe2000001ff00 */
[----:B------:R-:W-:Y:S01]  /*0ce0*/  CS2R R50, SRZ ;  /* 0x0000000000327805 */ /* 0x000fe2000001ff00 */
[----:B0-----:R-:W-:Y:S01]  /*0cf0*/  IMAD.SHL.U32 R10, R0, 0x2, RZ ;  /* 0x00000002000a7824 */ /* 0x001fe200078e00ff */
[----:B------:R0:W-:Y:S01]  /*0d00*/  STS.U16 [R5+0xf00], R52 ;  /* 0x000f003405007388 */ /* 0x0001e20000000400 */
[----:B------:R-:W-:Y:S01]  /*0d10*/  IMAD.SHL.U32 R11, R77, 0x20, RZ ;  /* 0x000000204d0b7824 */ /* 0x000fe200078e00ff */
[----:B-1----:R-:W-:Y:S01]  /*0d20*/  CS2R R40, SRZ ;  /* 0x0000000000287805 */ /* 0x002fe2000001ff00 */
[----:B--2---:R-:W-:Y:S01]  /*0d30*/  CS2R R46, SRZ ;  /* 0x00000000002e7805 */ /* 0x004fe2000001ff00 */
[----:B0-----:R-:W-:Y:S01]  /*0d40*/  CS2R R52, SRZ ;  /* 0x0000000000347805 */ /* 0x001fe2000001ff00 */
[----:B------:R-:W-:Y:S05]  /*0d50*/  @!P0 BRA `(.L_x_0) ;  /* 0x0000156000008947 */ /* 0x000fea0003800000 */
[----:B------:R-:W-:Y:S01]  /*0d60*/  IMAD R12, R6, c[0x0][0x1a8], RZ ;  /* 0x00006a00060c7a24 */ /* 0x000fe200078e02ff */
[----:B------:R-:W-:Y:S01]  /*0d70*/  SHF.R.U32.HI R16, RZ, 0x1, R80 ;  /* 0x00000001ff107819 */ /* 0x000fe20000011650 */
[----:B------:R-:W-:Y:S01]  /*0d80*/  IMAD R6, R2, c[0x0][0x1a0], RZ ;  /* 0x0000680002067a24 */ /* 0x000fe200078e02ff */
[----:B------:R-:W-:Y:S01]  /*0d90*/  LOP3.LUT R13, R0, 0xf, RZ, 0xc0, !PT ;  /* 0x0000000f000d7812 */ /* 0x000fe200078ec0ff */
[----:B------:R-:W-:Y:S01]  /*0da0*/  IMAD.MOV.U32 R26, RZ, RZ, c[0x0][0x1a4] ;  /* 0x00006900ff1a7624 */ /* 0x000fe200078e00ff */
[----:B------:R-:W-:Y:S01]  /*0db0*/  SHF.L.U32 R14, R12, 0x1, RZ ;  /* 0x000000010c0e7819 */ /* 0x000fe200000006ff */
[C---:B------:R-:W-:Y:S01]  /*0dc0*/  IMAD.SHL.U32 R9, R6.reuse, 0x2, RZ ;  /* 0x0000000206097824 */ /* 0x040fe200078e00ff */
[----:B------:R-:W-:Y:S01]  /*0dd0*/  LEA.HI R16, R79, R16, RZ, 0x1e ;  /* 0x000000104f107211 */ /* 0x000fe200078ff0ff */
[----:B------:R-:W-:Y:S01]  /*0de0*/  IMAD.HI R6, R6, 0x2, RZ ;  /* 0x0000000206067827 */ /* 0x000fe200078e02ff */
[----:B------:R-:W-:Y:S01]  /*0df0*/  SHF.R.S32.HI R20, RZ, 0x2, R0 ;  /* 0x00000002ff147819 */ /* 0x000fe20000011400 */
[----:B------:R-:W-:Y:S01]  /*0e00*/  CS2R R52, SRZ ;  /* 0x0000000000347805 */ /* 0x000fe2000001ff00 */
[----:B------:R-:W-:Y:S01]  /*0e10*/  IADD3 R108, P0, P1, R14, c[0x0][0x168], R9 ;  /* 0x00005a000e6c7a10 */ /* 0x000fe2000791e009 */
[----:B------:R-:W-:Y:S01]  /*0e20*/  IMAD R9, R2, c[0x0][0x1b0], RZ ;  /* 0x00006c0002097a24 */ /* 0x000fe200078e02ff */
[----:B------:R-:W-:Y:S01]  /*0e30*/  LOP3.LUT R15, R0, 0x7, RZ, 0xc0, !PT ;  /* 0x00000007000f7812 */ /* 0x000fe200078ec0ff */
[----:B------:R-:W-:Y:S01]  /*0e40*/  IMAD R14, R13, c[0x0][0x1b4], RZ ;  /* 0x00006d000d0e7a24 */ /* 0x000fe200078e02ff */
[----:B------:R-:W-:Y:S01]  /*0e50*/  SGXT R20, R20, 0x1 ;  /* 0x000000011414781a */ /* 0x000fe20000000200 */
[----:B------:R-:W-:Y:S01]  /*0e60*/  IMAD.HI R13, R12, 0x2, RZ ;  /* 0x000000020c0d7827 */ /* 0x000fe200078e02ff */
[----:B------:R-:W-:Y:S01]  /*0e70*/  MOV R90, 0xff800000 ;  /* 0xff800000005a7802 */ /* 0x000fe20000000f00 */
[----:B------:R-:W-:Y:S01]  /*0e80*/  CS2R R54, SRZ ;  /* 0x0000000000367805 */ /* 0x000fe2000001ff00 */
[----:B------:R-:W-:Y:S01]  /*0e90*/  LOP3.LUT R17, R11, 0x90, R20, 0xf8, !PT ;  /* 0x000000900b117812 */ /* 0x000fe200078ef814 */
[----:B------:R-:W-:Y:S01]  /*0ea0*/  IMAD.IADD R12, R7, 0x1, R16 ;  /* 0x00000001070c7824 */ /* 0x000fe200078e0210 */
[----:B------:R-:W-:Y:S01]  /*0eb0*/  SHF.L.U32 R16, R14, 0x1, RZ ;  /* 0x000000010e107819 */ /* 0x000fe200000006ff */
[----:B------:R-:W-:Y:S01]  /*0ec0*/  IMAD.SHL.U32 R7, R9, 0x2, RZ ;  /* 0x0000000209077824 */ /* 0x000fe200078e00ff */
[----:B------:R-:W-:Y:S01]  /*0ed0*/  IADD3.X R24, R13, c[0x0][0x16c], R6, P0, P1 ;  /* 0x00005b000d187a10 */ /* 0x000fe200007e2406 */
[----:B------:R-:W-:Y:S01]  /*0ee0*/  IMAD.HI R6, R9, 0x2, RZ ;  /* 0x0000000209067827 */ /* 0x000fe200078e02ff */
[----:B------:R-:W-:Y:S01]  /*0ef0*/  LOP3.LUT R13, R10, 0x10, RZ, 0xc0, !PT ;  /* 0x000000100a0d7812 */ /* 0x000fe200078ec0ff */
[----:B------:R-:W-:Y:S01]  /*0f00*/  CS2R R28, SRZ ;  /* 0x00000000001c7805 */ /* 0x000fe2000001ff00 */
[----:B------:R-:W-:Y:S01]  /*0f10*/  IADD3 R94, P0, P1, R16, c[0x0][0x170], R7 ;  /* 0x00005c00105e7a10 */ /* 0x000fe2000791e007 */
[----:B------:R-:W-:Y:S01]  /*0f20*/  IMAD R9, R76, c[0x0][0x1a4], RZ ;  /* 0x000069004c097a24 */ /* 0x000fe200078e02ff */
[----:B------:R-:W-:Y:S01]  /*0f30*/  LOP3.LUT R16, R0, 0x10, RZ, 0xc0, !PT ;  /* 0x0000001000107812 */ /* 0x000fe200078ec0ff */
[----:B------:R-:W-:Y:S01]  /*0f40*/  IMAD.HI R7, R14, 0x2, RZ ;  /* 0x000000020e077827 */ /* 0x000fe200078e02ff */
[----:B------:R-:W-:Y:S01]  /*0f50*/  LOP3.LUT R18, R13, 0x60, R0, 0xf8, !PT ;  /* 0x000000600d127812 */ /* 0x000fe200078ef800 */
[----:B------:R-:W-:Y:S01]  /*0f60*/  CS2R R30, SRZ ;  /* 0x00000000001e7805 */ /* 0x000fe2000001ff00 */
[----:B------:R-:W-:Y:S01]  /*0f70*/  LOP3.LUT R14, R17, 0x10, R10, 0x78, !PT ;  /* 0x00000010110e7812 */ /* 0x000fe200078e780a */
[----:B------:R-:W-:Y:S01]  /*0f80*/  IMAD R23, R15, 0x90, RZ ;  /* 0x000000900f177824 */ /* 0x000fe200078e02ff */
[----:B------:R-:W-:Y:S01]  /*0f90*/  LEA R15, R26, R9, 0x1 ;  /* 0x000000091a0f7211 */ /* 0x000fe200078e08ff */
[----:B------:R-:W-:Y:S01]  /*0fa0*/  IMAD.SHL.U32 R13, R16, 0x40, RZ ;  /* 0x00000040100d7824 */ /* 0x000fe200078e00ff */
[----:B------:R-:W-:Y:S01]  /*0fb0*/  IADD3.X R22, R7, c[0x0][0x174], R6, P0, P1 ;  /* 0x00005d0007167a10 */ /* 0x000fe200007e2406 */
[----:B------:R-:W-:Y:S01]  /*0fc0*/  IMAD.MOV.U32 R25, RZ, RZ, c[0x0][0x1b8] ;  /* 0x00006e00ff197624 */ /* 0x000fe200078e00ff */
[----:B------:R-:W-:Y:S01]  /*0fd0*/  LEA.HI R7, R0, 0x38, RZ, 0x1c ;  /* 0x0000003800077811 */ /* 0x000fe200078fe0ff */
[----:B------:R-:W-:Y:S01]  /*0fe0*/  IMAD R21, R16, -0x30, R13 ;  /* 0xffffffd010157824 */ /* 0x000fe200078e020d */
[----:B------:R-:W-:Y:S01]  /*0ff0*/  SHF.R.U32.HI R6, RZ, 0x4, R0 ;  /* 0x00000004ff067819 */ /* 0x000fe20000011600 */
[----:B------:R-:W-:Y:S01]  /*1000*/  IMAD R16, R26, 0x2, R15 ;  /* 0x000000021a107824 */ /* 0x000fe200078e020f */
[----:B------:R-:W-:Y:S01]  /*1010*/  LEA R122, P0, R9, R108, 0x1 ;  /* 0x0000006c097a7211 */ /* 0x000fe200078008ff */
[----:B------:R-:W-:Y:S01]  /*1020*/  IMAD.IADD R14, R14, 0x1, R21 ;  /* 0x000000010e0e7824 */ /* 0x000fe200078e0215 */
[----:B------:R-:W-:Y:S01]  /*1030*/  SGXT.U32 R6, R6, 0x3 ;  /* 0x000000030606781a */ /* 0x000fe20000000000 */
[----:B------:R-:W-:Y:S01]  /*1040*/  IMAD R21, R7, c[0x0][0x1b8], RZ ;  /* 0x00006e0007157a24 */ /* 0x000fe200078e02ff */
[----:B------:R-:W-:Y:S01]  /*1050*/  LEA R7, R26, R16, 0x1 ;  /* 0x000000101a077211 */ /* 0x000fe200078e08ff */
[----:B------:R-:W-:Y:S01]  /*1060*/  CS2R R44, SRZ ;  /* 0x00000000002c7805 */ /* 0x000fe2000001ff00 */
[----:B------:R-:W-:Y:S01]  /*1070*/  LOP3.LUT R18, R23, R18, RZ, 0x3c, !PT ;  /* 0x0000001217127212 */ /* 0x000fe200078e3cff */
[----:B------:R-:W-:Y:S01]  /*1080*/  IMAD R17, R6, c[0x0][0x1b8], RZ ;  /* 0x00006e0006117a24 */ /* 0x000fe200078e02ff */
[----:B------:R-:W-:Y:S01]  /*1090*/  LEA.HI.X.SX32 R123, R9, R24, 0x1, P0 ;  /* 0x00000018097b7211 */ /* 0x000fe200000f0eff */
[----:B------:R-:W-:Y:S01]  /*10a0*/  IMAD R6, R26, 0x2, R7 ;  /* 0x000000021a067824 */ /* 0x000fe200078e0207 */
[-C--:B------:R-:W-:Y:S01]  /*10b0*/  LEA R120, P1, R15, R108.reuse, 0x1 ;  /* 0x0000006c0f787211 */ /* 0x080fe200078208ff */
[----:B------:R-:W-:Y:S01]  /*10c0*/  IMAD.IADD R13, R13, 0x1, R18 ;  /* 0x000000010d0d7824 */ /* 0x000fe200078e0212 */
[----:B------:R-:W-:Y:S01]  /*10d0*/  LEA R118, P2, R16, R108, 0x1 ;  /* 0x0000006c10767211 */ /* 0x000fe200078408ff */
[----:B------:R-:W-:Y:S01]  /*10e0*/  IMAD R18, R25, 0x8, R17 ;  /* 0x0000000819127824 */ /* 0x000fe200078e0211 */
[C---:B------:R-:W-:Y:S01]  /*10f0*/  LEA R9, R26.reuse, R6, 0x1 ;  /* 0x000000061a097211 */ /* 0x040fe200078e08ff */
[----:B------:R-:W-:Y:S01]  /*1100*/  CS2R R46, SRZ ;  /* 0x00000000002e7805 */ /* 0x000fe2000001ff00 */
[----:B------:R-:W-:Y:S01]  /*1110*/  LEA.HI.X.SX32 R121, R15, R24, 0x1, P1 ;  /* 0x000000180f797211 */ /* 0x000fe200008f0eff */
[----:B------:R-:W-:Y:S01]  /*1120*/  CS2R R32, SRZ ;  /* 0x0000000000207805 */ /* 0x000fe2000001ff00 */
[----:B------:R-:W-:Y:S01]  /*1130*/  LEA R116, P0, R7, R108, 0x1 ;  /* 0x0000006c07747211 */ /* 0x000fe200078008ff */
[----:B------:R-:W-:Y:S01]  /*1140*/  IMAD R15, R26, 0x2, R9 ;  /* 0x000000021a0f7824 */ /* 0x000fe200078e0209 */
[-C--:B------:R-:W-:Y:S01]  /*1150*/  LEA.HI.X.SX32 R119, R16, R24.reuse, 0x1, P2 ;  /* 0x0000001810777211 */ /* 0x080fe200010f0eff */
[----:B------:R-:W-:Y:S01]  /*1160*/  IMAD R16, R25, 0x8, R18 ;  /* 0x0000000819107824 */ /* 0x000fe200078e0212 */
[----:B------:R-:W-:Y:S01]  /*1170*/  LEA.HI.X.SX32 R117, R7, R24, 0x1, P0 ;  /* 0x0000001807757211 */ /* 0x000fe200000f0eff */
[----:B------:R-:W-:Y:S01]  /*1180*/  CS2R R34, SRZ ;  /* 0x0000000000227805 */ /* 0x000fe2000001ff00 */
[-C--:B------:R-:W-:Y:S01]  /*1190*/  LEA R114, P0, R6, R108.reuse, 0x1 ;  /* 0x0000006c06727211 */ /* 0x080fe200078008ff */
[----:B------:R-:W-:Y:S01]  /*11a0*/  IMAD R20, R25, 0x8, R16 ;  /* 0x0000000819147824 */ /* 0x000fe200078e0210 */
[----:B------:R-:W-:Y:S01]  /*11b0*/  LEA R7, R26, R15, 0x1 ;  /* 0x0000000f1a077211 */ /* 0x000fe200078e08ff */
[----:B------:R-:W-:Y:S01]  /*11c0*/  CS2R R36, SRZ ;  /* 0x0000000000247805 */ /* 0x000fe2000001ff00 */
[-C--:B------:R-:W-:Y:S01]  /*11d0*/  LEA R112, P1, R9, R108.reuse, 0x1 ;  /* 0x0000006c09707211 */ /* 0x080fe200078208ff */
[----:B------:R-:W-:Y:S01]  /*11e0*/  CS2R R26, SRZ ;  /* 0x00000000001a7805 */ /* 0x000fe2000001ff00 */
[----:B------:R-:W-:Y:S01]  /*11f0*/  LEA R110, P2, R15, R108, 0x1 ;  /* 0x0000006c0f6e7211 */ /* 0x000fe200078408ff */
[----:B------:R-:W-:Y:S01]  /*1200*/  CS2R R38, SRZ ;  /* 0x0000000000267805 */ /* 0x000fe2000001ff00 */
[----:B------:R-:W-:Y:S01]  /*1210*/  LEA.HI.X.SX32 R115, R6, R24, 0x1, P0 ;  /* 0x0000001806737211 */ /* 0x000fe200000f0eff */
[----:B------:R-:W-:Y:S01]  /*1220*/  IMAD R6, R25, 0x8, R20 ;  /* 0x0000000819067824 */ /* 0x000fe200078e0214 */
[----:B------:R-:W-:Y:S01]  /*1230*/  LEA R108, P3, R7, R108, 0x1 ;  /* 0x0000006c076c7211 */ /* 0x000fe200078608ff */
[----:B------:R-:W-:Y:S01]  /*1240*/  CS2R R40, SRZ ;  /* 0x0000000000287805 */ /* 0x000fe2000001ff00 */
[----:B------:R-:W-:Y:S01]  /*1250*/  LEA R106, P0, R17, R94, 0x1 ;  /* 0x0000005e116a7211 */ /* 0x000fe200078008ff */
[----:B------:R-:W-:Y:S01]  /*1260*/  CS2R R42, SRZ ;  /* 0x00000000002a7805 */ /* 0x000fe2000001ff00 */
[----:B------:R-:W-:Y:S01]  /*1270*/  LEA.HI.X.SX32 R109, R7, R24, 0x1, P3 ;  /* 0x00000018076d7211 */ /* 0x000fe200018f0eff */
[----:B------:R-:W-:Y:S01]  /*1280*/  CS2R R48, SRZ ;  /* 0x0000000000307805 */ /* 0x000fe2000001ff00 */
[----:B------:R-:W-:Y:S01]  /*1290*/  LEA R7, R25, R6, 0x3 ;  /* 0x0000000619077211 */ /* 0x000fe200078e18ff */
[----:B------:R-:W-:Y:S01]  /*12a0*/  CS2R R50, SRZ ;  /* 0x0000000000327805 */ /* 0x000fe2000001ff00 */
[-C--:B------:R-:W-:Y:S01]  /*12b0*/  LEA.HI.X.SX32 R113, R9, R24.reuse, 0x1, P1 ;  /* 0x0000001809717211 */ /* 0x080fe200008f0eff */
[----:B------:R-:W-:Y:S01]  /*12c0*/  UMOV UR4, URZ ;  /* 0x0000003f00047c82 */ /* 0x000fe20008000000 */
[----:B------:R-:W-:Y:S01]  /*12d0*/  LEA.HI.X.SX32 R111, R15, R24, 0x1, P2 ;  /* 0x000000180f6f7211 */ /* 0x000fe200010f0eff */
[----:B------:R-:W-:Y:S01]  /*12e0*/  IMAD R9, R25, 0x8, R7 ;  /* 0x0000000819097824 */ /* 0x000fe200078e0207 */
[----:B------:R-:W-:Y:S01]  /*12f0*/  LEA.HI.X.SX32 R107, R17, R22, 0x1, P0 ;  /* 0x00000016116b7211 */ /* 0x000fe200000f0eff */
[----:B------:R-:W-:Y:S01]  /*1300*/  IMAD.MOV.U32 R15, RZ, RZ, RZ ;  /* 0x000000ffff0f7224 */ /* 0x000fe200078e00ff */
[-C--:B------:R-:W-:Y:S01]  /*1310*/  LEA R104, P1, R18, R94.reuse, 0x1 ;  /* 0x0000005e12687211 */ /* 0x080fe200078208ff */
[----:B------:R-:W-:Y:S01]  /*1320*/  CS2R R24, SRZ ;  /* 0x0000000000187805 */ /* 0x000fe2000001ff00 */
[-C--:B------:R-:W-:Y:S01]  /*1330*/  LEA R92, P2, R21, R94.reuse, 0x1 ;  /* 0x0000005e155c7211 */ /* 0x080fe200078408ff */
[----:B------:R-:W-:Y:S01]  /*1340*/  UMOV UR5, URZ ;  /* 0x0000003f00057c82 */ /* 0x000fe20008000000 */
[----:B------:R-:W-:-:S02]  /*1350*/  LEA R102, P0, R16, R94, 0x1 ;  /* 0x0000005e10667211 */ /* 0x000fc400078008ff */
[-C--:B------:R-:W-:Y:S01]  /*1360*/  LEA.HI.X.SX32 R105, R18, R22.reuse, 0x1, P1 ;  /* 0x0000001612697211 */ /* 0x080fe200008f0eff */
[----:B------:R-:W-:Y:S01]  /*1370*/  IMAD.MOV.U32 R18, RZ, RZ, 0x3f800000 ;  /* 0x3f800000ff127424 */ /* 0x000fe200078e00ff */
[-C--:B------:R-:W-:Y:S02]  /*1380*/  LEA.HI.X.SX32 R93, R21, R22.reuse, 0x1, P2 ;  /* 0x00000016155d7211 */ /* 0x080fe400010f0eff */
[----:B------:R-:W-:Y:S02]  /*1390*/  LEA.HI.X.SX32 R103, R16, R22, 0x1, P0 ;  /* 0x0000001610677211 */ /* 0x000fe400000f0eff */
[-C--:B------:R-:W-:Y:S02]  /*13a0*/  LEA R100, P0, R20, R94.reuse, 0x1 ;  /* 0x0000005e14647211 */ /* 0x080fe400078008ff */
[-C--:B------:R-:W-:Y:S02]  /*13b0*/  LEA R98, P1, R6, R94.reuse, 0x1 ;  /* 0x0000005e06627211 */ /* 0x080fe400078208ff */
[----:B------:R-:W-:-:S02]  /*13c0*/  LEA R96, P2, R7, R94, 0x1 ;  /* 0x0000005e07607211 */ /* 0x000fc400078408ff */
[----:B------:R-:W-:Y:S02]  /*13d0*/  LEA R94, P3, R9, R94, 0x1 ;  /* 0x0000005e095e7211 */ /* 0x000fe400078608ff */
[----:B------:R-:W-:Y:S02]  /*13e0*/  LOP3.LUT R16, R23, 0x30, R10, 0x78, !PT ;  /* 0x0000003017107812 */ /* 0x000fe400078e780a */
[-C--:B------:R-:W-:Y:S01]  /*13f0*/  LEA.HI.X.SX32 R99, R6, R22.reuse, 0x1, P1 ;  /* 0x0000001606637211 */ /* 0x080fe200008f0eff */
[----:B------:R-:W-:Y:S01]  /*1400*/  IMAD.MOV.U32 R6, RZ, RZ, RZ ;  /* 0x000000ffff067224 */ /* 0x000fe200078e00ff */
[-C--:B------:R-:W-:Y:S02]  /*1410*/  LEA.HI.X.SX32 R97, R7, R22.reuse, 0x1, P2 ;  /* 0x0000001607617211 */ /* 0x080fe400010f0eff */
[-C--:B------:R-:W-:Y:S01]  /*1420*/  LEA.HI.X.SX32 R95, R9, R22.reuse, 0x1, P3 ;  /* 0x00000016095f7211 */ /* 0x080fe200018f0eff */
[----:B------:R-:W-:Y:S01]  /*1430*/  IMAD.MOV.U32 R9, RZ, RZ, 0x3f800000 ;  /* 0x3f800000ff097424 */ /* 0x000fe200078e00ff */
[----:B------:R-:W-:-:S02]  /*1440*/  LEA.HI.X.SX32 R101, R20, R22, 0x1, P0 ;  /* 0x0000001614657211 */ /* 0x000fc400000f0eff */
[----:B------:R-:W-:Y:S02]  /*1450*/  MOV R81, 0xff800000 ;  /* 0xff80000000517802 */ /* 0x000fe40000000f00 */
[----:B------:R-:W-:Y:S02]  /*1460*/  IADD3 R17, R12, 0x8, RZ ;  /* 0x000000080c117810 */ /* 0x000fe40007ffe0ff */
[----:B------:R-:W-:Y:S02]  /*1470*/  LOP3.LUT R7, R16, 0x40, RZ, 0x3c, !PT ;  /* 0x0000004010077812 */ /* 0x000fe400078e3cff */
.L_x_1:
[----:B------:R-:W-:-:S04]  /*1480*/  IMAD.WIDE R64, R15, 0x2, R122 ;  /* 0x000000020f407825 */ /* 0x000fc800078e027a */
[C---:B------:R-:W-:Y:S01]  /*1490*/  IMAD.WIDE R66, R15.reuse, 0x2, R120 ;  /* 0x000000020f427825 */ /* 0x040fe200078e0278 */
[----:B------:R0:W2:Y:S03]  /*14a0*/  LDG.E.U16 R68, [R64.64] ;  /* 0x0000000640447981 */ /* 0x0000a6000c1e1500 */
[C---:B------:R-:W-:Y:S02]  /*14b0*/  IMAD.WIDE R62, R15.reuse, 0x2, R114 ;  /* 0x000000020f3e7825 */ /* 0x040fe400078e0272 */
[----:B------:R-:W3:Y:S02]  /*14c0*/  LDG.E.U16 R66, [R66.64] ;  /* 0x0000000642427981 */ /* 0x000ee4000c1e1500 */
[C---:B------:R-:W-:Y:S02]  /*14d0*/  IMAD.WIDE R20, R15.reuse, 0x2, R112 ;  /* 0x000000020f147825 */ /* 0x040fe400078e0270 */
[----:B------:R1:W4:Y:S02]  /*14e0*/  LDG.E.U16 R72, [R62.64] ;  /* 0x000000063e487981 */ /* 0x000324000c1e1500 */
[----:B------:R-:W-:-:S02]  /*14f0*/  IMAD.WIDE R22, R15, 0x2, R110 ;  /* 0x000000020f167825 */ /* 0x000fc400078e026e */
[----:B------:R-:W5:Y:S02]  /*1500*/  LDG.E.U16 R20, [R20.64] ;  /* 0x0000000614147981 */ /* 0x000f64000c1e1500 */
[C---:B------:R-:W-:Y:S02]  /*1510*/  IMAD.WIDE R60, R15.reuse, 0x2, R118 ;  /* 0x000000020f3c7825 */ /* 0x040fe400078e0276 */
[----:B------:R-:W5:Y:S02]  /*1520*/  LDG.E.U16 R23, [R22.64] ;  /* 0x0000000616177981 */ /* 0x000f64000c1e1500 */
[C---:B------:R-:W-:Y:S02]  /*1530*/  IMAD.WIDE R58, R15.reuse, 0x2, R108 ;  /* 0x000000020f3a7825 */ /* 0x040fe400078e026c */
[----:B------:R0:W5:Y:S02]  /*1540*/  LDG.E.U16 R69, [R60.64] ;  /* 0x000000063c457981 */ /* 0x000164000c1e1500 */
[----:B------:R-:W-:-:S02]  /*1550*/  IMAD.WIDE R56, R15, 0x2, R116 ;  /* 0x000000020f387825 */ /* 0x000fc400078e0274 */
[----:B------:R-:W5:Y:S04]  /*1560*/  LDG.E.U16 R58, [R58.64] ;  /* 0x000000063a3a7981 */ /* 0x000f68000c1e1500 */
[----:B------:R0:W5:Y:S04]  /*1570*/  LDG.E.U16 R70, [R56.64] ;  /* 0x0000000638467981 */ /* 0x000168000c1e1500 */
[----:B------:R-:W-:Y:S01]  /*1580*/  BAR.SYNC.DEFER_BLOCKING 0x0 ;  /* 0x0000000000007b1d */ /* 0x000fe20000010000 */
[----:B------:R-:W-:-:S04]  /*1590*/  IMAD.WIDE R82, R6, 0x2, R98 ;  /* 0x0000000206527825 */ /* 0x000fc800078e0262 */
[----:B------:R-:W-:-:S04]  /*15a0*/  IMAD.WIDE R84, R6, 0x2, R94 ;  /* 0x0000000206547825 */ /* 0x000fc800078e025e */
[----:B0-----:R-:W-:-:S04]  /*15b0*/  IMAD.WIDE R64, R6, 0x2, R106 ;  /* 0x0000000206407825 */ /* 0x001fc800078e026a */
[----:B------:R-:W-:-:S04]  /*15c0*/  IMAD.WIDE R56, R6, 0x2, R104 ;  /* 0x0000000206387825 */ /* 0x000fc800078e0268 */
[----:B-1----:R-:W-:-:S04]  /*15d0*/  IMAD.WIDE R62, R6, 0x2, R102 ;  /* 0x00000002063e7825 */ /* 0x002fc800078e0266 */
[C---:B------:R-:W-:Y:S01]  /*15e0*/  IMAD.WIDE R60, R6.reuse, 0x2, R100 ;  /* 0x00000002063c7825 */ /* 0x040fe200078e0264 */
[----:B--2---:R-:W-:Y:S04]  /*15f0*/  STS.U16 [R19+0x2000], R68 ;  /* 0x0020004413007388 */ /* 0x004fe80000000400 */
[----:B----4-:R-:W-:Y:S04]  /*1600*/  STS.U16 [R19+0x2400], R72 ;  /* 0x0024004813007388 */ /* 0x010fe80000000400 */
[----:B---3--:R-:W-:Y:S04]  /*1610*/  STS.U16 [R3+0x2100], R66 ;  /* 0x0021004203007388 */ /* 0x008fe80000000400 */
[----:B-----5:R-:W-:Y:S04]  /*1620*/  STS.U16 [R3+0x2500], R20 ;  /* 0x0025001403007388 */ /* 0x020fe80000000400 */
[----:B------:R-:W-:Y:S04]  /*1630*/  STS.U16 [R4+0x2200], R69 ;  /* 0x0022004504007388 */ /* 0x000fe80000000400 */
[----:B------:R0:W-:Y:S04]  /*1640*/  STS.U16 [R4+0x2600], R23 ;  /* 0x0026001704007388 */ /* 0x0001e80000000400 */
[----:B------:R-:W-:Y:S04]  /*1650*/  STS.U16 [R5+0x2300], R70 ;  /* 0x0023004605007388 */ /* 0x000fe80000000400 */
[----:B------:R-:W-:Y:S04]  /*1660*/  STS.U16 [R5+0x2700], R58 ;  /* 0x0027003a05007388 */ /* 0x000fe80000000400 */
[----:B------:R-:W-:Y:S01]  /*1670*/  BAR.SYNC.DEFER_BLOCKING 0x0 ;  /* 0x0000000000007b1d */ /* 0x000fe20000010000 */
[----:B0-----:R-:W-:-:S04]  /*1680*/  IMAD.WIDE R22, R6, 0x2, R96 ;  /* 0x0000000206167825 */ /* 0x001fc800078e0260 */
[----:B------:R-:W-:Y:S01]  /*1690*/  IMAD.WIDE R20, R6, 0x2, R92 ;  /* 0x0000000206147825 */ /* 0x000fe200078e025c */
[----:B------:R0:W2:Y:S04]  /*16a0*/  LDG.E.U16 R82, [R82.64] ;  /* 0x0000000652527981 */ /* 0x0000a8000c1e1500 */
[----:B------:R1:W3:Y:S04]  /*16b0*/  LDG.E.U16 R84, [R84.64] ;  /* 0x0000000654547981 */ /* 0x0002e8000c1e1500 */
[----:B------:R4:W5:Y:S04]  /*16c0*/  LDG.E.U16 R89, [R64.64] ;  /* 0x0000000640597981 */ /* 0x000968000c1e1500 */
[----:B------:R0:W5:Y:S04]  /*16d0*/  LDG.E.U16 R88, [R56.64] ;  /* 0x0000000638587981 */ /* 0x000168000c1e1500 */
[----:B------:R1:W5:Y:S04]  /*16e0*/  LDG.E.U16 R87, [R62.64] ;  /* 0x000000063e577981 */ /* 0x000368000c1e1500 */
[----:B------:R4:W5:Y:S04]  /*16f0*/  LDG.E.U16 R86, [R60.64] ;  /* 0x000000063c567981 */ /* 0x000968000c1e1500 */
[----:B0-----:R0:W5:Y:S04]  /*1700*/  LDG.E.U16 R83, [R22.64] ;  /* 0x0000000616537981 */ /* 0x001168000c1e1500 */
[----:B-1----:R0:W5:Y:S04]  /*1710*/  LDG.E.U16 R85, [R20.64] ;  /* 0x0000000614557981 */ /* 0x002168000c1e1500 */
[----:B------:R-:W-:Y:S04]  /*1720*/  LDSM.16.MT88.4 R56, [R13] ;  /* 0x000000000d38783b */ /* 0x000fe80000004200 */
[----:B------:R-:W1:Y:S04]  /*1730*/  LDSM.16.M88.4 R72, [R16+0x2000] ;  /* 0x002000001048783b */ /* 0x000e680000000200 */
[----:B0-----:R-:W0:Y:S04]  /*1740*/  LDSM.16.M88.4 R20, [R16+0x2400] ;  /* 0x002400001014783b */ /* 0x001e280000000200 */
[----:B------:R-:W0:Y:S04]  /*1750*/  LDSM.16.MT88.4 R68, [R13+0x800] ;  /* 0x000800000d44783b */ /* 0x000e280000004200 */
[----:B----4-:R-:W-:Y:S01]  /*1760*/  LDSM.16.M88.4 R64, [R7+0x2400] ;  /* 0x002400000740783b */ /* 0x010fe20000000200 */
[C---:B-1----:R-:W-:Y:S08]  /*1770*/  HMMA.16816.F32 R60, R56.reuse, R72, RZ ;  /* 0x00000048383c723c */ /* 0x042ff000000018ff */
[----:B0-----:R-:W-:Y:S11]  /*1780*/  HMMA.16816.F32 R56, R56, R20, RZ ;  /* 0x000000143838723c */ /* 0x001ff600000018ff */
[----:B------:R-:W-:Y:S05]  /*1790*/  @!UPT UIADD3 URZ, URZ, URZ, URZ ;  /* 0x0000003f3f3ff290 */ /* 0x000fea000fffe03f */
[C---:B------:R-:W-:Y:S01]  /*17a0*/  HMMA.16816.F32 R72, R68.reuse, R74, R60 ;  /* 0x0000004a4448723c */ /* 0x040fe2000000183c */
[----:B------:R-:W0:Y:S07]  /*17b0*/  LDSM.16.MT88.4 R60, [R13+0x1000] ;  /* 0x001000000d3c783b */ /* 0x000e2e0000004200 */
[----:B------:R-:W-:Y:S01]  /*17c0*/  HMMA.16816.F32 R68, R68, R22, R56 ;  /* 0x000000164444723c */ /* 0x000fe20000001838 */
[----:B------:R-:W1:Y:S04]  /*17d0*/  LDSM.16.M88.4 R20, [R7+0x2000] ;  /* 0x002000000714783b */ /* 0x000e680000000200 */
[----:B------:R-:W4:Y:S04]  /*17e0*/  LDSM.16.MT88.4 R56, [R13+0x1800] ;  /* 0x001800000d38783b */ /* 0x000f280000004200 */
[----:B------:R-:W-:Y:S11]  /*17f0*/  BAR.SYNC.DEFER_BLOCKING 0x0 ;  /* 0x0000000000007b1d */ /* 0x000ff60000010000 */
[----:B------:R-:W-:Y:S04]  /*1800*/  @!UPT UIADD3 URZ, URZ, URZ, URZ ;  /* 0x0000003f3f3ff290 */ /* 0x000fe8000fffe03f */
[C---:B0-----:R-:W-:Y:S08]  /*1810*/  HMMA.16816.F32 R68, R60.reuse, R64, R68 ;  /* 0x000000403c44723c */ /* 0x041ff00000001844 */
[----:B-1----:R-:W-:Y:S11]  /*1820*/  HMMA.16816.F32 R72, R60, R20, R72 ;  /* 0x000000143c48723c */ /* 0x002ff60000001848 */
[----:B------:R-:W-:Y:S05]  /*1830*/  @!UPT UIADD3 URZ, URZ, URZ, URZ ;  /* 0x0000003f3f3ff290 */ /* 0x000fea000fffe03f */
[C---:B----4-:R-:W-:Y:S08]  /*1840*/  HMMA.16816.F32 R68, R56.reuse, R66, R68 ;  /* 0x000000423844723c */ /* 0x050ff00000001844 */
[----:B------:R-:W-:Y:S07]  /*1850*/  HMMA.16816.F32 R72, R56, R22, R72 ;  /* 0x000000163848723c */ /* 0x000fee0000001848 */
[----:B------:R-:W-:-:S04]  /*1860*/  LEA R58, P0, R77, UR4, 0x1 ;  /* 0x000000044d3a7c11 */ /* 0x000fc8000f8008ff */
[C---:B------:R-:W-:Y:S01]  /*1870*/  IADD3 R21, P2, R58.reuse, 0x8, RZ ;  /* 0x000000083a157810 */ /* 0x040fe20007f5e0ff */
[----:B------:R-:W-:Y:S01]  /*1880*/  IMAD.X R22, RZ, RZ, UR5, P0 ;  /* 0x00000005ff167e24 */ /* 0x000fe200080e06ff */
[CC--:B------:R-:W-:Y:S02]  /*1890*/  ISETP.GT.U32.AND P0, PT, R58.reuse, R12.reuse, PT ;  /* 0x0000000c3a00720c */ /* 0x0c0fe40003f04070 */
[----:B------:R-:W-:Y:S02]  /*18a0*/  ISETP.GT.U32.AND P1, PT, R21, R12, PT ;  /* 0x0000000c1500720c */ /* 0x000fe40003f24070 */
[----:B------:R-:W-:Y:S02]  /*18b0*/  IADD3.X R20, RZ, R22, RZ, P2, !PT ;  /* 0x00000016ff147210 */ /* 0x000fe400017fe4ff */
[----:B------:R-:W-:Y:S02]  /*18c0*/  ISETP.GE.U32.AND P2, PT, R58, R12, PT ;  /* 0x0000000c3a00720c */ /* 0x000fe40003f46070 */
[----:B------:R-:W-:-:S02]  /*18d0*/  ISETP.GT.U32.AND.EX P1, PT, R20, RZ, PT, P1 ;  /* 0x000000ff1400720c */ /* 0x000fc40003f24110 */
[----:B------:R-:W-:Y:S01]  /*18e0*/  IADD3 R59, P4, R58, 0x9, RZ ;  /* 0x000000093a3b7810 */ /* 0x000fe20007f9e0ff */
[----:B------:R-:W-:Y:S01]  /*18f0*/  FMUL R21, R72, c[0x0][0x188] ;  /* 0x0000620048157a20 */ /* 0x000fe20000400000 */
[C---:B------:R-:W-:Y:S01]  /*1900*/  ISETP.GT.U32.AND.EX P0, PT, R22.reuse, RZ, PT, P0 ;  /* 0x000000ff1600720c */ /* 0x040fe20003f04100 */
[----:B------:R-:W-:Y:S01]  /*1910*/  FMUL R20, R73, c[0x0][0x188] ;  /* 0x0000620049147a20 */ /* 0x000fe20000400000 */
[----:B------:R-:W-:Y:S01]  /*1920*/  ISETP.GE.U32.AND.EX P2, PT, R22, RZ, PT, P2 ;  /* 0x000000ff1600720c */ /* 0x000fe20003f46120 */
[----:B------:R-:W-:Y:S01]  /*1930*/  IMAD.X R63, RZ, RZ, R22, P4 ;  /* 0x000000ffff3f7224 */ /* 0x000fe200020e0616 */
[----:B------:R-:W-:Y:S01]  /*1940*/  ISETP.GT.U32.AND P3, PT, R59, R12, PT ;  /* 0x0000000c3b00720c */ /* 0x000fe20003f64070 */
[----:B------:R-:W-:Y:S01]  /*1950*/  FMUL R57, R68, c[0x0][0x188] ;  /* 0x0000620044397a20 */ /* 0x000fe20000400000 */
[----:B------:R-:W-:Y:S02]  /*1960*/  FSEL R21, R21, -INF , !P0 ;  /* 0xff80000015157808 */ /* 0x000fe40004000000 */
[----:B------:R-:W-:Y:S01]  /*1970*/  FSEL R20, R20, -INF , !P2 ;  /* 0xff80000014147808 */ /* 0x000fe20005000000 */
[----:B------:R-:W-:Y:S01]  /*1980*/  FMUL R23, R69, c[0x0][0x188] ;  /* 0x0000620045177a20 */ /* 0x000fe20000400000 */
[----:B------:R-:W-:-:S02]  /*1990*/  ISETP.GT.U32.AND.EX P2, PT, R63, RZ, PT, P3 ;  /* 0x000000ff3f00720c */ /* 0x000fc40003f44130 */
[----:B------:R-:W-:Y:S02]  /*19a0*/  FSEL R57, R57, -INF , !P1 ;  /* 0xff80000039397808 */ /* 0x000fe40004800000 */
[----:B------:R-:W-:Y:S02]  /*19b0*/  FMNMX R56, R21, R20, !PT ;  /* 0x0000001415387209 */ /* 0x000fe40007800000 */
[----:B------:R-:W-:Y:S02]  /*19c0*/  FSEL R23, R23, -INF , !P2 ;  /* 0xff80000017177808 */ /* 0x000fe40005000000 */
[----:B------:R-:W-:-:S04]  /*19d0*/  FMNMX R56, R57, R56, !PT ;  /* 0x0000003839387209 */ /* 0x000fc80007800000 */
[----:B------:R-:W-:-:S05]  /*19e0*/  FMNMX R61, R23, R56, !PT ;  /* 0x00000038173d7209 */ /* 0x000fca0007800000 */
[----:B------:R-:W0:Y:S01]  /*19f0*/  SHFL.BFLY PT, R62, R61, 0x2, 0x1f ;  /* 0x0c401f003d3e7f89 */ /* 0x000e2200000e0000 */
[CC--:B------:R-:W-:Y:S02]  /*1a00*/  ISETP.GT.U32.AND P1, PT, R58.reuse, R17.reuse, PT ;  /* 0x000000113a00720c */ /* 0x0c0fe40003f24070 */
[-C--:B------:R-:W-:Y:S01]  /*1a10*/  ISETP.GE.U32.AND P2, PT, R58, R17.reuse, PT ;  /* 0x000000113a00720c */ /* 0x080fe20003f46070 */
[----:B------:R-:W-:Y:S01]  /*1a20*/  FMUL R58, R74, c[0x0][0x188] ;  /* 0x000062004a3a7a20 */ /* 0x000fe20000400000 */
[C---:B------:R-:W-:Y:S01]  /*1a30*/  ISETP.GT.U32.AND.EX P1, PT, R22.reuse, RZ, PT, P1 ;  /* 0x000000ff1600720c */ /* 0x040fe20003f24110 */
[----:B------:R-:W-:Y:S01]  /*1a40*/  FMUL R56, R75, c[0x0][0x188] ;  /* 0x000062004b387a20 */ /* 0x000fe20000400000 */
[----:B------:R-:W-:Y:S01]  /*1a50*/  ISETP.GE.U32.AND.EX P2, PT, R22, RZ, PT, P2 ;  /* 0x000000ff1600720c */ /* 0x000fe20003f46120 */
[----:B------:R-:W-:Y:S01]  /*1a60*/  FMUL R60, R70, c[0x0][0x188] ;  /* 0x00006200463c7a20 */ /* 0x000fe20000400000 */
[----:B------:R-:W-:Y:S02]  /*1a70*/  ISETP.GT.U32.AND P3, PT, R59, R17, PT ;  /* 0x000000113b00720c */ /* 0x000fe40003f64070 */
[----:B------:R-:W-:-:S02]  /*1a80*/  FSEL R58, R58, -INF , !P1 ;  /* 0xff8000003a3a7808 */ /* 0x000fc40004800000 */
[----:B------:R-:W-:Y:S01]  /*1a90*/  FSEL R56, R56, -INF , !P2 ;  /* 0xff80000038387808 */ /* 0x000fe20005000000 */
[----:B------:R-:W-:Y:S01]  /*1aa0*/  FMUL R22, R71, c[0x0][0x188] ;  /* 0x0000620047167a20 */ /* 0x000fe20000400000 */
[----:B------:R-:W-:Y:S02]  /*1ab0*/  ISETP.GT.U32.AND.EX P1, PT, R63, RZ, PT, P3 ;  /* 0x000000ff3f00720c */ /* 0x000fe40003f24130 */
[----:B------:R-:W-:Y:S02]  /*1ac0*/  FSEL R60, R60, -INF , !P0 ;  /* 0xff8000003c3c7808 */ /* 0x000fe40004000000 */
[----:B------:R-:W-:Y:S02]  /*1ad0*/  FMNMX R59, R58, R56, !PT ;  /* 0x000000383a3b7209 */ /* 0x000fe40007800000 */
[----:B------:R-:W-:Y:S02]  /*1ae0*/  FSEL R22, R22, -INF , !P1 ;  /* 0xff80000016167808 */ /* 0x000fe40004800000 */
[----:B------:R-:W-:-:S02]  /*1af0*/  FMNMX R59, R60, R59, !PT ;  /* 0x0000003b3c3b7209 */ /* 0x000fc40007800000 */
[----:B0-----:R-:W-:Y:S02]  /*1b00*/  FMNMX R62, R61, R62, !PT ;  /* 0x0000003e3d3e7209 */ /* 0x001fe40007800000 */
[----:B------:R-:W-:-:S03]  /*1b10*/  FMNMX R59, R22, R59, !PT ;  /* 0x0000003b163b7209 */ /* 0x000fc60007800000 */
[----:B------:R-:W0:Y:S04]  /*1b20*/  SHFL.BFLY PT, R61, R62, 0x1, 0x1f ;  /* 0x0c201f003e3d7f89 */ /* 0x000e2800000e0000 */
[----:B------:R-:W1:Y:S01]  /*1b30*/  SHFL.BFLY PT, R64, R59, 0x2, 0x1f ;  /* 0x0c401f003b407f89 */ /* 0x000e6200000e0000 */
[----:B0-----:R-:W-:Y:S02]  /*1b40*/  FMNMX R61, R62, R61, !PT ;  /* 0x0000003d3e3d7209 */ /* 0x001fe40007800000 */
[----:B-1----:R-:W-:Y:S02]  /*1b50*/  FMNMX R64, R59, R64, !PT ;  /* 0x000000403b407209 */ /* 0x002fe40007800000 */
[----:B------:R-:W-:-:S03]  /*1b60*/  FMNMX R68, R61, R90, !PT ;  /* 0x0000005a3d447209 */ /* 0x000fc60007800000 */
[----:B------:R-:W0:Y:S04]  /*1b70*/  SHFL.BFLY PT, R61, R64, 0x1, 0x1f ;  /* 0x0c201f00403d7f89 */ /* 0x000e2800000e0000 */
[----:B--2---:R-:W-:Y:S04]  /*1b80*/  STS.U16 [R19+0x2400], R82 ;  /* 0x0024005213007388 */ /* 0x004fe80000000400 */
[----:B---3--:R-:W-:Y:S04]  /*1b90*/  STS.U16 [R19+0x2600], R84 ;  /* 0x0026005413007388 */ /* 0x008fe80000000400 */
[----:B-----5:R-:W-:Y:S04]  /*1ba0*/  STS.U16 [R19+0x2000], R89 ;  /* 0x0020005913007388 */ /* 0x020fe80000000400 */
[----:B------:R-:W-:Y:S04]  /*1bb0*/  STS.U16 [R19+0x2100], R88 ;  /* 0x0021005813007388 */ /* 0x000fe80000000400 */
[----:B------:R-:W-:Y:S04]  /*1bc0*/  STS.U16 [R19+0x2200], R87 ;  /* 0x0022005713007388 */ /* 0x000fe80000000400 */
[----:B------:R1:W-:Y:S04]  /*1bd0*/  STS.U16 [R19+0x2300], R86 ;  /* 0x0023005613007388 */ /* 0x0003e80000000400 */
[----:B------:R-:W-:Y:S04]  /*1be0*/  STS.U16 [R19+0x2500], R83 ;  /* 0x0025005313007388 */ /* 0x000fe80000000400 */
[----:B------:R-:W-:Y:S01]  /*1bf0*/  STS.U16 [R19+0x2700], R85 ;  /* 0x0027005513007388 */ /* 0x000fe20000000400 */
[----:B0-----:R-:W-:Y:S01]  /*1c00*/  FMNMX R64, R64, R61, !PT ;  /* 0x0000003d40407209 */ /* 0x001fe20007800000 */
[----:B------:R-:W-:-:S03]  /*1c10*/  FADD R20, R20, -R68 ;  /* 0x8000004414147221 */ /* 0x000fc60000000000 */
[----:B------:R-:W-:Y:S01]  /*1c20*/  FMNMX R69, R64, R81, !PT ;  /* 0x0000005140457209 */ /* 0x000fe20007800000 */
[----:B------:R-:W-:Y:S01]  /*1c30*/  BAR.SYNC.DEFER_BLOCKING 0x0 ;  /* 0x0000000000007b1d */ /* 0x000fe20000010000 */
[--C-:B------:R-:W-:Y:S02]  /*1c40*/  FADD R21, R21, -R68.reuse ;  /* 0x8000004415157221 */ /* 0x100fe40000000000 */
[----:B------:R-:W-:Y:S02]  /*1c50*/  FMUL R20, R20, 1.4426950216293334961 ;  /* 0x3fb8aa3b14147820 */ /* 0x000fe40000400000 */
[----:B------:R-:W-:Y:S02]  /*1c60*/  FADD R57, R57, -R68 ;  /* 0x8000004439397221 */ /* 0x000fe40000000000 */
[----:B------:R-:W-:Y:S02]  /*1c70*/  FADD R59, -R68, R90 ;  /* 0x0000005a443b7221 */ /* 0x000fe40000000100 */
[----:B------:R-:W-:Y:S01]  /*1c80*/  FADD R58, R58, -R69 ;  /* 0x800000453a3a7221 */ /* 0x000fe20000000000 */
[----:B------:R0:W-:Y:S01]  /*1c90*/  MUFU.EX2 R74, R20 ;  /* 0x00000014004a7308 */ /* 0x0001e20000000800 */
[----:B------:R-:W-:-:S02]  /*1ca0*/  FMUL R21, R21, 1.4426950216293334961 ;  /* 0x3fb8aa3b15157820 */ /* 0x000fc40000400000 */
[----:B------:R-:W-:Y:S02]  /*1cb0*/  FMUL R57, R57, 1.4426950216293334961 ;  /* 0x3fb8aa3b39397820 */ /* 0x000fe40000400000 */
[----:B------:R-:W-:Y:S02]  /*1cc0*/  FMUL R59, R59, 1.4426950216293334961 ;  /* 0x3fb8aa3b3b3b7820 */ /* 0x000fe40000400000 */
[----:B------:R-:W-:Y:S02]  /*1cd0*/  FMUL R58, R58, 1.4426950216293334961 ;  /* 0x3fb8aa3b3a3a7820 */ /* 0x000fe40000400000 */
[--C-:B------:R-:W-:Y:S02]  /*1ce0*/  FADD R56, R56, -R69.reuse ;  /* 0x8000004538387221 */ /* 0x100fe40000000000 */
[--C-:B0-----:R-:W-:Y:S02]  /*1cf0*/  FADD R20, R60, -R69.reuse ;  /* 0x800000453c147221 */ /* 0x101fe40000000000 */
[----:B------:R-:W-:Y:S01]  /*1d00*/  FADD R23, R23, -R68 ;  /* 0x8000004417177221 */ /* 0x000fe20000000000 */
[----:B------:R-:W0:Y:S01]  /*1d10*/  LDSM.16.M88.4 R60, [R14+0x2000] ;  /* 0x002000000e3c783b */ /* 0x000e220000000200 */
[----:B------:R2:W3:Y:S02]  /*1d20*/  MUFU.EX2 R75, R21 ;  /* 0x00000015004b7308 */ /* 0x0004e40000000800 */
[----:B------:R-:W-:Y:S01]  /*1d30*/  FMUL R23, R23, 1.4426950216293334961 ;  /* 0x3fb8aa3b17177820 */ /* 0x000fe20000400000 */
[----:B------:R-:W-:Y:S01]  /*1d40*/  LDSM.16.M88.4 R64, [R14+0x2400] ;  /* 0x002400000e40783b */ /* 0x000fe20000000200 */
[----:B------:R-:W-:-:S04]  /*1d50*/  FADD R22, R22, -R69 ;  /* 0x8000004516167221 */ /* 0x000fc80000000000 */
[----:B------:R-:W-:Y:S01]  /*1d60*/  MUFU.EX2 R72, R57 ;  /* 0x0000003900487308 */ /* 0x000fe20000000800 */
[----:B--2---:R-:W-:-:S07]  /*1d70*/  FMUL R21, R56, 1.4426950216293334961 ;  /* 0x3fb8aa3b38157820 */ /* 0x004fce0000400000 */
[----:B------:R-:W-:Y:S08]  /*1d80*/  MUFU.EX2 R70, R59 ;  /* 0x0000003b00467308 */ /* 0x000ff00000000800 */
[----:B-1----:R1:W-:Y:S02]  /*1d90*/  MUFU.EX2 R86, R58 ;  /* 0x0000003a00567308 */ /* 0x0023e40000000800 */
[----:B-1----:R-:W1:Y:S06]  /*1da0*/  LDSM.16.M88.4 R56, [R14+0x2200] ;  /* 0x002200000e38783b */ /* 0x002e6c0000000200 */
[----:B------:R2:W-:Y:S01]  /*1db0*/  MUFU.EX2 R73, R23 ;  /* 0x0000001700497308 */ /* 0x0005e20000000800 */
[----:B------:R-:W-:-:S02]  /*1dc0*/  FMUL R20, R20, 1.4426950216293334961 ;  /* 0x3fb8aa3b14147820 */ /* 0x000fc40000400000 */
[----:B--2---:R-:W-:Y:S02]  /*1dd0*/  FADD R23, -R69, R81 ;  /* 0x0000005145177221 */ /* 0x004fe40000000100 */
[----:B------:R-:W-:Y:S02]  /*1de0*/  FMUL R81, R22, 1.4426950216293334961 ;  /* 0x3fb8aa3b16517820 */ /* 0x000fe40000400000 */
[----:B------:R-:W-:Y:S01]  /*1df0*/  FMUL R23, R23, 1.4426950216293334961 ;  /* 0x3fb8aa3b17177820 */ /* 0x000fe20000400000 */
[----:B------:R-:W2:Y:S08]  /*1e00*/  MUFU.EX2 R87, R21 ;  /* 0x0000001500577308 */ /* 0x000eb00000000800 */
[----:B------:R3:W-:Y:S08]  /*1e10*/  MUFU.EX2 R82, R20 ;  /* 0x0000001400527308 */ /* 0x0007f00000000800 */
[----:B------:R-:W4:Y:S08]  /*1e20*/  MUFU.EX2 R71, R23 ;  /* 0x0000001700477308 */ /* 0x000f300000000800 */
[----:B------:R-:W5:Y:S01]  /*1e30*/  MUFU.EX2 R81, R81 ;  /* 0x0000005100517308 */ /* 0x000f620000000800 */
[----:B---3--:R-:W-:Y:S01]  /*1e40*/  F2FP.PACK_AB R20, R74, R75 ;  /* 0x0000004b4a14723e */ /* 0x008fe200000000ff */
[----:B------:R-:W-:Y:S01]  /*1e50*/  FADD R75, R75, R74 ;  /* 0x0000004a4b4b7221 */ /* 0x000fe20000000000 */
[----:B--2---:R-:W-:Y:S01]  /*1e60*/  F2FP.PACK_AB R21, R87, R86 ;  /* 0x000000565715723e */ /* 0x004fe200000000ff */
[----:B------:R-:W-:Y:S01]  /*1e70*/  FADD R87, R86, R87 ;  /* 0x0000005756577221 */ /* 0x000fe20000000000 */
[----:B------:R-:W-:Y:S01]  /*1e80*/  F2FP.PACK_AB R22, R73, R72 ;  /* 0x000000484916723e */ /* 0x000fe200000000ff */
[----:B------:R-:W-:-:S02]  /*1e90*/  FMUL R24, R70, R24 ;  /* 0x0000001846187220 */ /* 0x000fc40000400000 */
[C---:B------:R-:W-:Y:S02]  /*1ea0*/  FMUL R25, R70.reuse, R25 ;  /* 0x0000001946197220 */ /* 0x040fe40000400000 */
[C---:B----4-:R-:W-:Y:S02]  /*1eb0*/  FMUL R26, R71.reuse, R26 ;  /* 0x0000001a471a7220 */ /* 0x050fe40000400000 */
[----:B------:R-:W-:Y:S02]  /*1ec0*/  FMUL R27, R71, R27 ;  /* 0x0000001b471b7220 */ /* 0x000fe40000400000 */
[C---:B------:R-:W-:Y:S01]  /*1ed0*/  FMUL R52, R70.reuse, R52 ;  /* 0x0000003446347220 */ /* 0x040fe20000400000 */
[----:B-----5:R-:W-:Y:S01]  /*1ee0*/  F2FP.PACK_AB R23, R81, R82 ;  /* 0x000000525117723e */ /* 0x020fe200000000ff */
[----:B------:R-:W-:Y:S02]  /*1ef0*/  FMUL R53, R70, R53 ;  /* 0x0000003546357220 */ /* 0x000fe40000400000 */
[----:B------:R-:W-:-:S02]  /*1f00*/  FMUL R54, R71, R54 ;  /* 0x0000003647367220 */ /* 0x000fc40000400000 */
[C---:B------:R-:W-:Y:S02]  /*1f10*/  FMUL R55, R71.reuse, R55 ;  /* 0x0000003747377220 */ /* 0x040fe40000400000 */
[----:B------:R-:W-:Y:S02]  /*1f20*/  FADD R72, R72, R75 ;  /* 0x0000004b48487221 */ /* 0x000fe40000000000 */
[----:B------:R-:W-:Y:S02]  /*1f30*/  FADD R82, R82, R87 ;  /* 0x0000005752527221 */ /* 0x000fe40000000000 */
[C---:B------:R-:W-:Y:S02]  /*1f40*/  FMUL R28, R70.reuse, R28 ;  /* 0x0000001c461c7220 */ /* 0x040fe40000400000 */
[----:B------:R-:W-:Y:S02]  /*1f50*/  FMUL R29, R70, R29 ;  /* 0x0000001d461d7220 */ /* 0x000fe40000400000 */
[----:B------:R-:W-:-:S02]  /*1f60*/  FMUL R30, R71, R30 ;  /* 0x0000001e471e7220 */ /* 0x000fc40000400000 */
[----:B------:R-:W-:Y:S01]  /*1f70*/  FMUL R31, R71, R31 ;  /* 0x0000001f471f7220 */ /* 0x000fe20000400000 */
[----:B0-----:R-:W-:Y:S01]  /*1f80*/  HMMA.16816.F32 R24, R20, R60, R24 ;  /* 0x0000003c1418723c */ /* 0x001fe20000001818 */
[----:B------:R-:W-:Y:S02]  /*1f90*/  FADD R73, R73, R72 ;  /* 0x0000004849497221 */ /* 0x000fe40000000000 */
[----:B------:R-:W-:-:S05]  /*1fa0*/  FADD R81, R81, R82 ;  /* 0x0000005251517221 */ /* 0x000fca0000000000 */
[C---:B------:R-:W-:Y:S01]  /*1fb0*/  HMMA.16816.F32 R52, R20.reuse, R62, R52 ;  /* 0x0000003e1434723c */ /* 0x040fe20000001834 */
[----:B------:R-:W-:Y:S04]  /*1fc0*/  LDSM.16.M88.4 R60, [R14+0x2600] ;  /* 0x002600000e3c783b */ /* 0x000fe80000000200 */
[----:B------:R-:W0:Y:S03]  /*1fd0*/  SHFL.BFLY PT, R72, R81, 0x2, 0x1f ;  /* 0x0c401f0051487f89 */ /* 0x000e2600000e0000 */
[----:B-1----:R-:W-:Y:S01]  /*1fe0*/  HMMA.16816.F32 R28, R20, R56, R28 ;  /* 0x00000038141c723c */ /* 0x002fe2000000181c */
[----:B------:R-:W1:Y:S01]  /*1ff0*/  SHFL.BFLY PT, R56, R73, 0x2, 0x1f ;  /* 0x0c401f0049387f89 */ /* 0x000e6200000e0000 */
[----:B------:R-:W-:-:S02]  /*2000*/  FMUL R44, R70, R44 ;  /* 0x0000002c462c7220 */ /* 0x000fc40000400000 */
[C---:B------:R-:W-:Y:S02]  /*2010*/  FMUL R45, R70.reuse, R45 ;  /* 0x0000002d462d7220 */ /* 0x040fe40000400000 */
[C---:B------:R-:W-:Y:S02]  /*2020*/  FMUL R46, R71.reuse, R46 ;  /* 0x0000002e472e7220 */ /* 0x040fe40000400000 */
[C---:B------:R-:W-:Y:S01]  /*2030*/  FMUL R47, R71.reuse, R47 ;  /* 0x0000002f472f7220 */ /* 0x040fe20000400000 */
[----:B------:R-:W-:Y:S01]  /*2040*/  UIADD3 UR4, UP0, UR4, 0x10, URZ ;  /* 0x0000001004047890 */ /* 0x000fe2000ff1e03f */
[C---:B------:R-:W-:Y:S02]  /*2050*/  FMUL R32, R70.reuse, R32 ;  /* 0x0000002046207220 */ /* 0x040fe40000400000 */
[----:B------:R-:W-:Y:S02]  /*2060*/  FMUL R33, R70, R33 ;  /* 0x0000002146217220 */ /* 0x000fe40000400000 */
[C---:B------:R-:W-:Y:S01]  /*2070*/  FMUL R34, R71.reuse, R34 ;  /* 0x0000002247227220 */ /* 0x040fe20000400000 */
[----:B------:R-:W-:Y:S01]  /*2080*/  HMMA.16816.F32 R44, R20, R58, R44 ;  /* 0x0000003a142c723c */ /* 0x000fe2000000182c */
[----:B------:R-:W-:-:S02]  /*2090*/  FMUL R35, R71, R35 ;  /* 0x0000002347237220 */ /* 0x000fc40000400000 */
[----:B0-----:R-:W-:Y:S02]  /*20a0*/  FADD R72, R81, R72 ;  /* 0x0000004851487221 */ /* 0x001fe40000000000 */
[----:B-1----:R-:W-:-:S03]  /*20b0*/  FADD R56, R73, R56 ;  /* 0x0000003849387221 */ /* 0x002fc60000000000 */
[----:B------:R-:W-:Y:S01]  /*20c0*/  SHFL.BFLY PT, R59, R72, 0x1, 0x1f ;  /* 0x0c201f00483b7f89 */ /* 0x000fe200000e0000 */
[C---:B------:R-:W-:Y:S02]  /*20d0*/  FMUL R36, R70.reuse, R36 ;  /* 0x0000002446247220 */ /* 0x040fe40000400000 */
[C---:B------:R-:W-:Y:S01]  /*20e0*/  FMUL R37, R70.reuse, R37 ;  /* 0x0000002546257220 */ /* 0x040fe20000400000 */
[----:B------:R-:W0:Y:S01]  /*20f0*/  SHFL.BFLY PT, R57, R56, 0x1, 0x1f ;  /* 0x0c201f0038397f89 */ /* 0x000e2200000e0000 */
[C---:B------:R-:W-:Y:S02]  /*2100*/  FMUL R38, R71.reuse, R38 ;  /* 0x0000002647267220 */ /* 0x040fe40000400000 */
[----:B------:R-:W-:Y:S02]  /*2110*/  FMUL R39, R71, R39 ;  /* 0x0000002747277220 */ /* 0x000fe40000400000 */
[C---:B------:R-:W-:Y:S02]  /*2120*/  FMUL R40, R70.reuse, R40 ;  /* 0x0000002846287220 */ /* 0x040fe40000400000 */
[----:B------:R-:W-:-:S02]  /*2130*/  FMUL R41, R70, R41 ;  /* 0x0000002946297220 */ /* 0x000fc40000400000 */
[C---:B------:R-:W-:Y:S02]  /*2140*/  FMUL R42, R71.reuse, R42 ;  /* 0x0000002a472a7220 */ /* 0x040fe40000400000 */
[C---:B------:R-:W-:Y:S02]  /*2150*/  FMUL R43, R71.reuse, R43 ;  /* 0x0000002b472b7220 */ /* 0x040fe40000400000 */
[C---:B------:R-:W-:Y:S02]  /*2160*/  FMUL R48, R70.reuse, R48 ;  /* 0x0000003046307220 */ /* 0x040fe40000400000 */
[----:B------:R-:W-:Y:S02]  /*2170*/  FMUL R49, R70, R49 ;  /* 0x0000003146317220 */ /* 0x000fe40000400000 */
[C---:B------:R-:W-:Y:S02]  /*2180*/  FMUL R50, R71.reuse, R50 ;  /* 0x0000003247327220 */ /* 0x040fe40000400000 */
[----:B------:R-:W-:Y:S01]  /*2190*/  FMUL R51, R71, R51 ;  /* 0x0000003347337220 */ /* 0x000fe20000400000 */
[----:B------:R-:W-:Y:S01]  /*21a0*/  UIADD3.X UR5, URZ, UR5, URZ, UP0, !UPT ;  /* 0x000000053f057290 */ /* 0x000fe200087fe43f */
[----:B------:R-:W-:Y:S01]  /*21b0*/  HMMA.16816.F32 R32, R20, R64, R32 ;  /* 0x000000401420723c */ /* 0x000fe20000001820 */
[----:B------:R-:W-:-:S07]  /*21c0*/  ISETP.LE.U32.AND P0, PT, R8, UR4, PT ;  /* 0x0000000408007c0c */ /* 0x000fce000bf03070 */
[C---:B------:R-:W-:Y:S08]  /*21d0*/  HMMA.16816.F32 R36, R20.reuse, R66, R36 ;  /* 0x000000421424723c */ /* 0x040ff00000001824 */
[C---:B------:R-:W-:Y:S08]  /*21e0*/  HMMA.16816.F32 R40, R20.reuse, R60, R40 ;  /* 0x0000003c1428723c */ /* 0x040ff00000001828 */
[----:B------:R-:W-:Y:S07]  /*21f0*/  HMMA.16816.F32 R48, R20, R62, R48 ;  /* 0x0000003e1430723c */ /* 0x000fee0000001830 */
[----:B------:R-:W-:-:S05]  /*2200*/  IMAD.U32 R21, RZ, RZ, UR5 ;  /* 0x00000005ff157e24 */ /* 0x000fca000f8e00ff */
[----:B------:R-:W-:Y:S01]  /*2210*/  ISETP.GE.U32.AND.EX P0, PT, R21, RZ, PT, P0 ;  /* 0x000000ff1500720c */ /* 0x000fe20003f06100 */
[----:B0-----:R-:W-:Y:S01]  /*2220*/  FADD R57, R56, R57 ;  /* 0x0000003938397221 */ /* 0x001fe20000000000 */
[----:B------:R-:W-:Y:S01]  /*2230*/  MOV R20, 0x10 ;  /* 0x0000001000147802 */ /* 0x000fe20000000f00 */
[----:B------:R-:W-:Y:S02]  /*2240*/  FADD R59, R72, R59 ;  /* 0x0000003b483b7221 */ /* 0x000fe40000000000 */
[----:B------:R-:W-:Y:S02]  /*2250*/  FFMA R9, R70, R9, R57 ;  /* 0x0000000946097223 */ /* 0x000fe40000000039 */
[C---:B------:R-:W-:Y:S02]  /*2260*/  IMAD R6, R20.reuse, c[0x0][0x1b4], R6 ;  /* 0x00006d0014067a24 */ /* 0x040fe400078e0206 */
[----:B------:R-:W-:Y:S02]  /*2270*/  IMAD R15, R20, c[0x0][0x1a4], R15 ;  /* 0x00006900140f7a24 */ /* 0x000fe400078e020f */
[----:B------:R-:W-:-:S02]  /*2280*/  FFMA R18, R71, R18, R59 ;  /* 0x0000001247127223 */ /* 0x000fc4000000003b */
[----:B------:R-:W-:Y:S02]  /*2290*/  IMAD.MOV.U32 R90, RZ, RZ, R68 ;  /* 0x000000ffff5a7224 */ /* 0x000fe400078e0044 */
[----:B------:R-:W-:Y:S01]  /*22a0*/  IMAD.MOV.U32 R81, RZ, RZ, R69 ;  /* 0x000000ffff517224 */ /* 0x000fe200078e0045 */
[----:B------:R-:W-:Y:S05]  /*22b0*/  @!P0 BRA `(.L_x_1) ;  /* 0xfffff1c000008947 */ /* 0x000fea000383ffff */
.L_x_0:
[----:B------:R-:W-:Y:S01]  /*22c0*/  IMAD.MOV.U32 R20, RZ, RZ, R18 ;  /* 0x000000ffff147224 */ /* 0x000fe200078e0012 */
[----:B------:R-:W-:Y:S01]  /*22d0*/  MOV R21, R9 ;  /* 0x0000000900157202 */ /* 0x000fe20000000f00 */
[----:B------:R-:W-:Y:S01]  /*22e0*/  IMAD.MOV.U32 R4, RZ, RZ, R25 ;  /* 0x000000ffff047224 */ /* 0x000fe200078e0019 */
[----:B------:R-:W-:Y:S01]  /*22f0*/  LEA R79, R80, R79, 0x1 ;  /* 0x0000004f504f7211 */ /* 0x000fe200078e08ff */
[C---:B------:R-:W-:Y:S01]  /*2300*/  FMUL R25, R20.reuse, 8388608 ;  /* 0x4b00000014197820 */ /* 0x040fe20000400000 */
[C---:B------:R-:W-:Y:S01]  /*2310*/  FSETP.GEU.AND P3, PT, R20.reuse, 1.175494350822287508e-38, PT ;  /* 0x008000001400780b */ /* 0x040fe20003f6e000 */
[----:B------:R-:W-:Y:S01]  /*2320*/  IMAD.MOV.U32 R5, RZ, RZ, R24 ;  /* 0x000000ffff057224 */ /* 0x000fe200078e0018 */
[C---:B------:R-:W-:Y:S01]  /*2330*/  FSETP.GT.AND P1, PT, |R20|.reuse, 8.50705917302346158658e+37, PT ;  /* 0x7e8000001400780b */ /* 0x040fe20003f24200 */
[----:B------:R-:W-:Y:S01]  /*2340*/  FMUL R24, R21, 8388608 ;  /* 0x4b00000015187820 */ /* 0x000fe20000400000 */
[----:B------:R-:W-:Y:S01]  /*2350*/  FSEL R25, R25, R20, !P3 ;  /* 0x0000001419197208 */ /* 0x000fe20005800000 */
[----:B------:R-:W-:Y:S01]  /*2360*/  IMAD.MOV.U32 R70, RZ, RZ, R46 ;  /* 0x000000ffff467224 */ /* 0x000fe200078e002e */
[----:B------:R-:W-:Y:S01]  /*2370*/  FSEL R63, RZ, -23, P3 ;  /* 0xc1b80000ff3f7808 */ /* 0x000fe20001800000 */
[----:B------:R-:W-:Y:S01]  /*2380*/  IMAD.MOV.U32 R80, RZ, RZ, R54 ;  /* 0x000000ffff507224 */ /* 0x000fe200078e0036 */
[----:B------:R-:W-:Y:S01]  /*2390*/  FSETP.GEU.AND P3, PT, |R20|, 1.175494350822287508e-38, PT ;  /* 0x008000001400780b */ /* 0x000fe20003f6e200 */
[----:B------:R-:W-:Y:S01]  /*23a0*/  IMAD.MOV.U32 R74, RZ, RZ, R30 ;  /* 0x000000ffff4a7224 */ /* 0x000fe200078e001e */
[C---:B------:R-:W-:Y:S01]  /*23b0*/  SHF.L.U32 R14, R0.reuse, 0x8, RZ ;  /* 0x00000008000e7819 */ /* 0x040fe200000006ff */
[----:B------:R-:W-:Y:S01]  /*23c0*/  IMAD.MOV.U32 R46, RZ, RZ, R35 ;  /* 0x000000ffff2e7224 */ /* 0x000fe200078e0023 */
[----:B------:R-:W-:Y:S01]  /*23d0*/  FSETP.GEU.AND P2, PT, R21, 1.175494350822287508e-38, PT ;  /* 0x008000001500780b */ /* 0x000fe20003f4e000 */
[----:B------:R-:W-:Y:S01]  /*23e0*/  IMAD.SHL.U32 R8, R0, 0x8, RZ ;  /* 0x0000000800087824 */ /* 0x000fe200078e00ff */
[----:B------:R-:W-:Y:S01]  /*23f0*/  MOV R6, R26 ;  /* 0x0000001a00067202 */ /* 0x000fe20000000f00 */
[----:B------:R-:W-:Y:S01]  /*2400*/  @P1 FMUL R20, R20, 0.25 ;  /* 0x3e80000014141820 */ /* 0x000fe20000400000 */
[----:B------:R-:W-:Y:S01]  /*2410*/  LOP3.LUT R26, R11, 0x1800, R14, 0xf8, !PT ;  /* 0x000018000b1a7812 */ /* 0x000fe200078ef80e */
[----:B------:R-:W-:Y:S01]  /*2420*/  IMAD.SHL.U32 R11, R79, 0x4, RZ ;  /* 0x000000044f0b7824 */ /* 0x000fe200078e00ff */
[----:B------:R-:W-:Y:S01]  /*2430*/  FSEL R24, R24, R21, !P2 ;  /* 0x0000001518187208 */ /* 0x000fe20005000000 */
[----:B------:R-:W-:Y:S01]  /*2440*/  IMAD.SHL.U32 R12, R0, 0x4, RZ ;  /* 0x00000004000c7824 */ /* 0x000fe200078e00ff */
[----:B------:R-:W-:Y:S01]  /*2450*/  MOV R72, R31 ;  /* 0x0000001f00487202 */ /* 0x000fe20000000f00 */
[----:B------:R-:W-:Y:S01]  /*2460*/  @!P3 FMUL R20, R20, 16777216 ;  /* 0x4b8000001414b820 */ /* 0x000fe20000400000 */
[----:B------:R-:W-:Y:S01]  /*2470*/  MOV R64, R34 ;  /* 0x0000002200407202 */ /* 0x000fe20000000f00 */
[----:B------:R-:W-:Y:S01]  /*2480*/  @P1 FMUL R51, R51, 0.25 ;  /* 0x3e80000033331820 */ /* 0x000fe20000400000 */
[----:B------:R-:W-:Y:S01]  /*2490*/  FSEL R62, RZ, -23, P2 ;  /* 0xc1b80000ff3e7808 */ /* 0x000fe20001000000 */
[----:B------:R-:W-:Y:S01]  /*24a0*/  @P1 FMUL R50, R50, 0.25 ;  /* 0x3e80000032321820 */ /* 0x000fe20000400000 */
[----:B------:R-:W-:Y:S01]  /*24b0*/  FSETP.GT.AND P2, PT, |R21|, 8.50705917302346158658e+37, PT ;  /* 0x7e8000001500780b */ /* 0x000fe20003f44200 */
[----:B------:R-:W-:Y:S01]  /*24c0*/  @P1 FMUL R43, R43, 0.25 ;  /* 0x3e8000002b2b1820 */ /* 0x000fe20000400000 */
[----:B------:R-:W-:Y:S01]  /*24d0*/  IADD3 R3, R24, -0x3f3504f3, RZ ;  /* 0xc0cafb0d18037810 */ /* 0x000fe20007ffe0ff */
[----:B------:R-:W-:Y:S01]  /*24e0*/  @P1 FMUL R42, R42, 0.25 ;  /* 0x3e8000002a2a1820 */ /* 0x000fe20000400000 */
[----:B------:R-:W-:Y:S01]  /*24f0*/  LOP3.LUT R26, R26, R11, RZ, 0x3c, !PT ;  /* 0x0000000b1a1a7212 */ /* 0x000fe200078e3cff */
[----:B------:R-:W-:Y:S01]  /*2500*/  @P1 FMUL R39, R39, 0.25 ;  /* 0x3e80000027271820 */ /* 0x000fe20000400000 */
[----:B------:R-:W-:Y:S01]  /*2510*/  SHF.R.U32.HI R17, RZ, 0x1, R0 ;  /* 0x00000001ff117819 */ /* 0x000fe20000011600 */
[----:B------:R-:W-:Y:S01]  /*2520*/  @P1 FMUL R38, R38, 0.25 ;  /* 0x3e80000026261820 */ /* 0x000fe20000400000 */
[----:B------:R-:W0:Y:S01]  /*2530*/  MUFU.RCP R11, R20 ;  /* 0x00000014000b7308 */ /* 0x000e220000001000 */
[----:B------:R-:W-:Y:S01]  /*2540*/  @P1 FMUL R46, R46, 0.25 ;  /* 0x3e8000002e2e1820 */ /* 0x000fe20000400000 */
[----:B------:R-:W-:Y:S01]  /*2550*/  LOP3.LUT R7, R3, 0xff800000, RZ, 0xc0, !PT ;  /* 0xff80000003077812 */ /* 0x000fe200078ec0ff */
[----:B------:R-:W-:Y:S01]  /*2560*/  @P1 FMUL R64, R64, 0.25 ;  /* 0x3e80000040401820 */ /* 0x000fe20000400000 */
[----:B------:R-:W-:Y:S01]  /*2570*/  IADD3 R3, R25, -0x3f3504f3, RZ ;  /* 0xc0cafb0d19037810 */ /* 0x000fe20007ffe0ff */
[----:B------:R-:W-:Y:S01]  /*2580*/  @P1 FMUL R47, R47, 0.25 ;  /* 0x3e8000002f2f1820 */ /* 0x000fe20000400000 */
[----:B------:R-:W-:Y:S01]  /*2590*/  LOP3.LUT R16, R8, 0x38, RZ, 0xc0, !PT ;  /* 0x0000003808107812 */ /* 0x000fe200078ec0ff */
[----:B------:R-:W-:Y:S01]  /*25a0*/  @P1 FMUL R70, R70, 0.25 ;  /* 0x3e80000046461820 */ /* 0x000fe20000400000 */
[----:B------:R-:W-:Y:S01]  /*25b0*/  LOP3.LUT R19, R12, 0xc0, RZ, 0xc0, !PT ;  /* 0x000000c00c137812 */ /* 0x000fe200078ec0ff */
[----:B------:R-:W-:Y:S01]  /*25c0*/  @P1 FMUL R72, R72, 0.25 ;  /* 0x3e80000048481820 */ /* 0x000fe20000400000 */
[----:B------:R-:W-:Y:S01]  /*25d0*/  LOP3.LUT R18, R17, 0x4, RZ, 0xc0, !PT ;  /* 0x0000000411127812 */ /* 0x000fe200078ec0ff */
[----:B------:R-:W-:Y:S01]  /*25e0*/  @P1 FMUL R74, R74, 0.25 ;  /* 0x3e8000004a4a1820 */ /* 0x000fe20000400000 */
[----:B------:R-:W-:Y:S01]  /*25f0*/  LOP3.LUT R12, R3, 0xff800000, RZ, 0xc0, !PT ;  /* 0xff800000030c7812 */ /* 0x000fe200078ec0ff */
[----:B------:R-:W-:Y:S01]  /*2600*/  @P1 FMUL R55, R55, 0.25 ;  /* 0x3e80000037371820 */ /* 0x000fe20000400000 */
[----:B------:R-:W-:Y:S01]  /*2610*/  IADD3 R3, R18, R16, R19 ;  /* 0x0000001012037210 */ /* 0x000fe20007ffe013 */
[----:B------:R-:W-:Y:S01]  /*2620*/  @P1 FMUL R80, R80, 0.25 ;  /* 0x3e80000050501820 */ /* 0x000fe20000400000 */
[C---:B------:R-:W-:Y:S01]  /*2630*/  LOP3.LUT P0, RZ, R0.reuse, 0x40, RZ, 0xc0, !PT ;  /* 0x0000004000ff7812 */ /* 0x040fe2000780c0ff */
[----:B------:R-:W-:Y:S01]  /*2640*/  @P1 FMUL R27, R27, 0.25 ;  /* 0x3e8000001b1b1820 */ /* 0x000fe20000400000 */
[----:B------:R-:W-:Y:S01]  /*2650*/  SHF.L.U32 R18, R0, 0x4, RZ ;  /* 0x0000000400127819 */ /* 0x000fe200000006ff */
[----:B------:R-:W-:Y:S01]  /*2660*/  @P1 FMUL R6, R6, 0.25 ;  /* 0x3e80000006061820 */ /* 0x000fe20000400000 */
[----:B------:R-:W-:Y:S01]  /*2670*/  FSETP.GEU.AND P1, PT, |R21|, 1.175494350822287508e-38, PT ;  /* 0x008000001500780b */ /* 0x000fe20003f2e200 */
[----:B------:R-:W-:Y:S01]  /*2680*/  IMAD R9, R2, c[0x0][0x1c0], RZ ;  /* 0x0000700002097a24 */ /* 0x000fe200078e02ff */
[----:B------:R-:W-:Y:S01]  /*2690*/  MOV R58, R37 ;  /* 0x00000025003a7202 */ /* 0x000fe20000000f00 */
[----:B------:R-:W-:Y:S01]  /*26a0*/  IMAD R15, R78, c[0x0][0x1c4], RZ ;  /* 0x000071004e0f7a24 */ /* 0x000fe200078e02ff */
[----:B------:R-:W-:Y:S01]  /*26b0*/  I2F R13, R7 ;  /* 0x00000007000d7306 */ /* 0x000fe20000201400 */
[----:B------:R-:W-:Y:S01]  /*26c0*/  IMAD.SHL.U32 R16, R0, 0x400, RZ ;  /* 0x0000040000107824 */ /* 0x000fe200078e00ff */
[----:B------:R-:W-:Y:S01]  /*26d0*/  SHF.L.U32 R8, R9, 0x1, RZ ;  /* 0x0000000109087819 */ /* 0x000fe200000006ff */
[----:B------:R-:W-:Y:S01]  /*26e0*/  IMAD.SHL.U32 R17, R15, 0x2, RZ ;  /* 0x000000020f117824 */ /* 0x000fe200078e00ff */
[----:B------:R-:W-:Y:S01]  /*26f0*/  BAR.SYNC.DEFER_BLOCKING 0x0 ;  /* 0x0000000000007b1d */ /* 0x000fe20000010000 */
[----:B------:R-:W-:Y:S01]  /*2700*/  IMAD.HI R0, R9, 0x2, RZ ;  /* 0x0000000209007827 */ /* 0x000fe200078e02ff */
[----:B------:R-:W-:-:S02]  /*2710*/  LOP3.LUT R9, R16, 0x1800, RZ, 0xc0, !PT ;  /* 0x0000180010097812 */ /* 0x000fc400078ec0ff */
[----:B------:R-:W-:Y:S01]  /*2720*/  IADD3 R8, P4, P5, R17, c[0x0][0x178], R8 ;  /* 0x00005e0011087a10 */ /* 0x000fe20007d9e008 */
[----:B------:R-:W-:Y:S01]  /*2730*/  IMAD.HI R15, R15, 0x2, RZ ;  /* 0x000000020f0f7827 */ /* 0x000fe200078e02ff */
[----:B------:R1:W-:Y:S01]  /*2740*/  I2F R14, R12 ;  /* 0x0000000c000e7306 */ /* 0x0003e20000201400 */
[----:B------:R-:W-:Y:S02]  /*2750*/  LOP3.LUT R9, R9, 0x7f0, R18, 0xf8, !PT ;  /* 0x000007f009097812 */ /* 0x000fe400078ef812 */
[----:B------:R-:W-:Y:S01]  /*2760*/  @P2 FMUL R21, R21, 0.25 ;  /* 0x3e80000015152820 */ /* 0x000fe20000400000 */
[----:B------:R-:W-:Y:S01]  /*2770*/  IADD3.X R0, R15, c[0x0][0x17c], R0, P4, P5 ;  /* 0x00005f000f007a10 */ /* 0x000fe200027ea400 */
[----:B------:R-:W-:Y:S01]  /*2780*/  @!P3 FMUL R43, R43, 16777216 ;  /* 0x4b8000002b2bb820 */ /* 0x000fe20000400000 */
[----:B------:R-:W-:Y:S01]  /*2790*/  LOP3.LUT R10, R10, 0xf8, RZ, 0xc0, !PT ;  /* 0x000000f80a0a7812 */ /* 0x000fe200078ec0ff */
[----:B------:R-:W-:Y:S02]  /*27a0*/  @!P3 FMUL R42, R42, 16777216 ;  /* 0x4b8000002a2ab820 */ /* 0x000fe40000400000 */
[----:B------:R-:W-:Y:S01]  /*27b0*/  @!P3 FMUL R39, R39, 16777216 ;  /* 0x4b8000002727b820 */ /* 0x000fe20000400000 */
[----:B-1----:R-:W-:Y:S01]  /*27c0*/  IADD3 R12, R25, -R12, RZ ;  /* 0x8000000c190c7210 */ /* 0x002fe20007ffe0ff */
[----:B------:R-:W-:-:S02]  /*27d0*/  @!P3 FMUL R38, R38, 16777216 ;  /* 0x4b8000002626b820 */ /* 0x000fc40000400000 */
[----:B------:R-:W-:Y:S02]  /*27e0*/  @!P3 FMUL R46, R46, 16777216 ;  /* 0x4b8000002e2eb820 */ /* 0x000fe40000400000 */
[----:B------:R-:W-:Y:S02]  /*27f0*/  @!P3 FMUL R51, R51, 16777216 ;  /* 0x4b8000003333b820 */ /* 0x000fe40000400000 */
[----:B------:R-:W-:Y:S02]  /*2800*/  @!P3 FMUL R50, R50, 16777216 ;  /* 0x4b8000003232b820 */ /* 0x000fe40000400000 */
[----:B------:R-:W-:Y:S02]  /*2810*/  @!P3 FMUL R64, R64, 16777216 ;  /* 0x4b8000004040b820 */ /* 0x000fe40000400000 */
[----:B------:R-:W-:Y:S02]  /*2820*/  @!P3 FMUL R47, R47, 16777216 ;  /* 0x4b8000002f2fb820 */ /* 0x000fe40000400000 */
[----:B------:R-:W-:-:S02]  /*2830*/  @!P3 FMUL R70, R70, 16777216 ;  /* 0x4b8000004646b820 */ /* 0x000fc40000400000 */
[----:B------:R-:W-:Y:S02]  /*2840*/  @!P3 FMUL R72, R72, 16777216 ;  /* 0x4b8000004848b820 */ /* 0x000fe40000400000 */
[----:B------:R-:W-:Y:S02]  /*2850*/  @!P3 FMUL R74, R74, 16777216 ;  /* 0x4b8000004a4ab820 */ /* 0x000fe40000400000 */
[----:B------:R-:W-:Y:S02]  /*2860*/  @!P3 FMUL R55, R55, 16777216 ;  /* 0x4b8000003737b820 */ /* 0x000fe40000400000 */
[----:B------:R-:W-:Y:S02]  /*2870*/  @!P3 FMUL R80, R80, 16777216 ;  /* 0x4b8000005050b820 */ /* 0x000fe40000400000 */
[----:B------:R-:W-:Y:S02]  /*2880*/  @!P3 FMUL R27, R27, 16777216 ;  /* 0x4b8000001b1bb820 */ /* 0x000fe40000400000 */
[----:B------:R-:W-:Y:S01]  /*2890*/  @!P3 FMUL R6, R6, 16777216 ;  /* 0x4b8000000606b820 */ /* 0x000fe20000400000 */
[----:B------:R-:W-:Y:S01]  /*28a0*/  ISETP.GE.U32.AND P3, PT, R25, 0x7f800000, PT ;  /* 0x7f8000001900780c */ /* 0x000fe20003f66070 */
[----:B------:R-:W-:-:S02]  /*28b0*/  @!P1 FMUL R21, R21, 16777216 ;  /* 0x4b80000015159820 */ /* 0x000fc40000400000 */
[----:B------:R-:W-:Y:S02]  /*28c0*/  IMAD.MOV.U32 R66, RZ, RZ, R33 ;  /* 0x000000ffff427224 */ /* 0x000fe400078e0021 */
[----:B------:R-:W-:Y:S02]  /*28d0*/  IMAD.MOV.U32 R60, RZ, RZ, R36 ;  /* 0x000000ffff3c7224 */ /* 0x000fe400078e0024 */
[----:B------:R-:W-:Y:S02]  /*28e0*/  IMAD.MOV.U32 R56, RZ, RZ, R40 ;  /* 0x000000ffff387224 */ /* 0x000fe400078e0028 */
[----:B------:R-:W-:Y:S02]  /*28f0*/  IMAD.MOV.U32 R54, RZ, RZ, R41 ;  /* 0x000000ffff367224 */ /* 0x000fe400078e0029 */
[----:B------:R-:W-:Y:S02]  /*2900*/  IMAD.MOV.U32 R22, RZ, RZ, R48 ;  /* 0x000000ffff167224 */ /* 0x000fe400078e0030 */
[----:B0-----:R-:W-:-:S02]  /*2910*/  FMUL R33, R11, R43 ;  /* 0x0000002b0b217220 */ /* 0x001fc40000400000 */
[C---:B------:R-:W-:Y:S02]  /*2920*/  FMUL R34, R11.reuse, R42 ;  /* 0x0000002a0b227220 */ /* 0x040fe40000400000 */
[C---:B------:R-:W-:Y:S02]  /*2930*/  FMUL R15, R11.reuse, R39 ;  /* 0x000000270b0f7220 */ /* 0x040fe40000400000 */
[C---:B------:R-:W-:Y:S02]  /*2940*/  FMUL R35, R11.reuse, R38 ;  /* 0x000000260b237220 */ /* 0x040fe40000400000 */
[C---:B------:R-:W-:Y:S02]  /*2950*/  FMUL R36, R11.reuse, R46 ;  /* 0x0000002e0b247220 */ /* 0x040fe40000400000 */
[C---:B------:R-:W-:Y:S02]  /*2960*/  FMUL R30, R11.reuse, R51 ;  /* 0x000000330b1e7220 */ /* 0x040fe40000400000 */
[----:B------:R-:W-:-:S02]  /*2970*/  FMUL R31, R11, R50 ;  /* 0x000000320b1f7220 */ /* 0x000fc40000400000 */
        /* <DEDUP_REMOVED lines=8> */
[----:B------:R-:W-:Y:S02]  /*2a00*/  FMUL R48, R11, R6 ;  /* 0x000000060b307220 */ /* 0x000fe40000400000 */
[----:B------:R-:W0:Y:S01]  /*2a10*/  MUFU.RCP R11, R21 ;  /* 0x00000015000b7308 */ /* 0x000e220000001000 */
[----:B------:R-:W-:Y:S02]  /*2a20*/  @P2 FMUL R5, R5, 0.25 ;  /* 0x3e80000005052820 */ /* 0x000fe40000400000 */
[----:B------:R-:W-:Y:S02]  /*2a30*/  @P2 FMUL R53, R53, 0.25 ;  /* 0x3e80000035352820 */ /* 0x000fe40000400000 */
[----:B------:R-:W-:-:S02]  /*2a40*/  @P2 FMUL R52, R52, 0.25 ;  /* 0x3e80000034342820 */ /* 0x000fc40000400000 */
[----:B------:R-:W-:Y:S02]  /*2a50*/  @P2 FMUL R4, R4, 0.25 ;  /* 0x3e80000004042820 */ /* 0x000fe40000400000 */
[----:B------:R-:W-:Y:S02]  /*2a60*/  @P2 FMUL R44, R44, 0.25 ;  /* 0x3e8000002c2c2820 */ /* 0x000fe40000400000 */
[----:B------:R-:W-:Y:S02]  /*2a70*/  @P2 FMUL R28, R28, 0.25 ;  /* 0x3e8000001c1c2820 */ /* 0x000fe40000400000 */
[----:B------:R-:W-:Y:S02]  /*2a80*/  @!P1 FMUL R5, R5, 16777216 ;  /* 0x4b80000005059820 */ /* 0x000fe40000400000 */
[----:B------:R-:W-:Y:S02]  /*2a90*/  @P2 FMUL R45, R45, 0.25 ;  /* 0x3e8000002d2d2820 */ /* 0x000fe40000400000 */
[----:B------:R-:W-:-:S02]  /*2aa0*/  @P2 FMUL R29, R29, 0.25 ;  /* 0x3e8000001d1d2820 */ /* 0x000fc40000400000 */
[----:B------:R-:W-:Y:S02]  /*2ab0*/  @!P1 FMUL R53, R53, 16777216 ;  /* 0x4b80000035359820 */ /* 0x000fe40000400000 */
[----:B------:R-:W-:Y:S02]  /*2ac0*/  @!P1 FMUL R52, R52, 16777216 ;  /* 0x4b80000034349820 */ /* 0x000fe40000400000 */
[----:B------:R-:W-:Y:S02]  /*2ad0*/  @!P1 FMUL R4, R4, 16777216 ;  /* 0x4b80000004049820 */ /* 0x000fe40000400000 */
[----:B------:R-:W-:Y:S02]  /*2ae0*/  @!P1 FMUL R44, R44, 16777216 ;  /* 0x4b8000002c2c9820 */ /* 0x000fe40000400000 */
[----:B------:R-:W-:Y:S02]  /*2af0*/  @!P1 FMUL R28, R28, 16777216 ;  /* 0x4b8000001c1c9820 */ /* 0x000fe40000400000 */
[----:B0-----:R-:W-:-:S02]  /*2b00*/  FMUL R27, R11, R5 ;  /* 0x000000050b1b7220 */ /* 0x001fc40000400000 */
[----:B------:R-:W-:Y:S02]  /*2b10*/  @P2 FMUL R49, R49, 0.25 ;  /* 0x3e80000031312820 */ /* 0x000fe40000400000 */
[----:B------:R-:W-:Y:S02]  /*2b20*/  @P2 FMUL R54, R54, 0.25 ;  /* 0x3e80000036362820 */ /* 0x000fe40000400000 */
[----:B------:R-:W-:Y:S02]  /*2b30*/  @!P1 FMUL R45, R45, 16777216 ;  /* 0x4b8000002d2d9820 */ /* 0x000fe40000400000 */
[----:B------:R-:W-:Y:S02]  /*2b40*/  @!P1 FMUL R29, R29, 16777216 ;  /* 0x4b8000001d1d9820 */ /* 0x000fe40000400000 */
[C---:B------:R-:W-:Y:S02]  /*2b50*/  FMUL R16, R11.reuse, R53 ;  /* 0x000000350b107220 */ /* 0x040fe40000400000 */
[----:B------:R-:W-:-:S02]  /*2b60*/  FMUL R20, R11, R52 ;  /* 0x000000340b147220 */ /* 0x000fc40000400000 */
[C---:B------:R-:W-:Y:S02]  /*2b70*/  FMUL R5, R11.reuse, R4 ;  /* 0x000000040b057220 */ /* 0x040fe40000400000 */
[C---:B------:R-:W-:Y:S01]  /*2b80*/  FMUL R21, R11.reuse, R44 ;  /* 0x0000002c0b157220 */ /* 0x040fe20000400000 */
[----:B------:R-:W-:Y:S01]  /*2b90*/  F2FP.PACK_AB R20, R20, R27 ;  /* 0x0000001b1414723e */ /* 0x000fe200000000ff */
[----:B------:R-:W-:Y:S01]  /*2ba0*/  FMUL R28, R11, R28 ;  /* 0x0000001c0b1c7220 */ /* 0x000fe20000400000 */
[----:B------:R-:W-:Y:S01]  /*2bb0*/  F2FP.PACK_AB R16, R16, R5 ;  /* 0x000000051010723e */ /* 0x000fe200000000ff */
[----:B------:R-:W-:Y:S02]  /*2bc0*/  IMAD.IADD R7, R24, 0x1, -R7 ;  /* 0x0000000118077824 */ /* 0x000fe400078e0a07 */
[----:B------:R-:W-:Y:S01]  /*2bd0*/  @!P1 FMUL R49, R49, 16777216 ;  /* 0x4b80000031319820 */ /* 0x000fe20000400000 */
[----:B------:R-:W-:Y:S01]  /*2be0*/  F2FP.PACK_AB R21, R21, R28 ;  /* 0x0000001c1515723e */ /* 0x000fe200000000ff */
[----:B------:R-:W-:-:S02]  /*2bf0*/  @!P1 FMUL R54, R54, 16777216 ;  /* 0x4b80000036369820 */ /* 0x000fc40000400000 */
[C---:B------:R-:W-:Y:S02]  /*2c00*/  FMUL R17, R11.reuse, R45 ;  /* 0x0000002d0b117220 */ /* 0x040fe40000400000 */
[----:B------:R-:W-:Y:S02]  /*2c10*/  FMUL R4, R11, R29 ;  /* 0x0000001d0b047220 */ /* 0x000fe40000400000 */
[----:B------:R-:W-:Y:S02]  /*2c20*/  @P2 FMUL R58, R58, 0.25 ;  /* 0x3e8000003a3a2820 */ /* 0x000fe40000400000 */
[----:B------:R-:W-:Y:S01]  /*2c30*/  @P2 FMUL R66, R66, 0.25 ;  /* 0x3e80000042422820 */ /* 0x000fe20000400000 */
[----:B------:R-:W-:Y:S01]  /*2c40*/  F2FP.PACK_AB R17, R17, R4 ;  /* 0x000000041111723e */ /* 0x000fe200000000ff */
[----:B------:R-:W-:Y:S02]  /*2c50*/  IMAD.MOV.U32 R5, RZ, RZ, 0x3dc6b27f ;  /* 0x3dc6b27fff057424 */ /* 0x000fe400078e00ff */
[----:B------:R-:W-:-:S02]  /*2c60*/  FADD R27, R7, -1 ;  /* 0xbf800000071b7421 */ /* 0x000fc40000000000 */
[----:B------:R-:W-:Y:S02]  /*2c70*/  @P2 FMUL R22, R22, 0.25 ;  /* 0x3e80000016162820 */ /* 0x000fe40000400000 */
[----:B------:R-:W-:Y:S02]  /*2c80*/  @P2 FMUL R56, R56, 0.25 ;  /* 0x3e80000038382820 */ /* 0x000fe40000400000 */
[C---:B------:R-:W-:Y:S02]  /*2c90*/  FMUL R19, R11.reuse, R49 ;  /* 0x000000310b137220 */ /* 0x040fe40000400000 */
[----:B------:R-:W-:Y:S02]  /*2ca0*/  FMUL R6, R11, R54 ;  /* 0x000000360b067220 */ /* 0x000fe40000400000 */
[----:B------:R-:W-:Y:S01]  /*2cb0*/  FADD R28, R12, -1 ;  /* 0xbf8000000c1c7421 */ /* 0x000fe20000000000 */
[----:B------:R-:W-:Y:S01]  /*2cc0*/  F2FP.PACK_AB R12, R41, R46 ;  /* 0x0000002e290c723e */ /* 0x000fe200000000ff */
[----:B------:R-:W-:Y:S01]  /*2cd0*/  @P2 FMUL R60, R60, 0.25 ;  /* 0x3e8000003c3c2820 */ /* 0x000fe20000400000 */
[----:B------:R-:W-:Y:S01]  /*2ce0*/  F2FP.PACK_AB R19, R19, R6 ;  /* 0x000000061313723e */ /* 0x000fe200000000ff */
[----:B------:R-:W-:-:S02]  /*2cf0*/  @!P1 FMUL R58, R58, 16777216 ;  /* 0x4b8000003a3a9820 */ /* 0x000fc40000400000 */
[----:B------:R-:W-:Y:S02]  /*2d00*/  @!P1 FMUL R66, R66, 16777216 ;  /* 0x4b80000042429820 */ /* 0x000fe40000400000 */
[----:B------:R-:W-:Y:S01]  /*2d10*/  @P2 FMUL R32, R32, 0.25 ;  /* 0x3e80000020202820 */ /* 0x000fe20000400000 */
[----:B------:R-:W-:Y:S01]  /*2d20*/  ISETP.GE.U32.AND P2, PT, R24, 0x7f800000, PT ;  /* 0x7f8000001800780c */ /* 0x000fe20003f46070 */
[----:B------:R-:W-:Y:S02]  /*2d30*/  FFMA.FTZ R4, R27, R5, -0.16845393180847167969 ;  /* 0xbe2c7f301b047423 */ /* 0x000fe40000010005 */
[----:B------:R-:W-:Y:S02]  /*2d40*/  FFMA.FTZ R62, R13, 1.1920928955078125e-07, R62 ;  /* 0x340000000d3e7823 */ /* 0x000fe4000001003e */
[----:B------:R-:W-:Y:S02]  /*2d50*/  @!P1 FMUL R22, R22, 16777216 ;  /* 0x4b80000016169820 */ /* 0x000fe40000400000 */
[----:B------:R-:W-:-:S02]  /*2d60*/  @!P1 FMUL R56, R56, 16777216 ;  /* 0x4b80000038389820 */ /* 0x000fc40000400000 */
[----:B------:R-:W-:Y:S02]  /*2d70*/  FFMA.FTZ R5, R28, R5, -0.16845393180847167969 ;  /* 0xbe2c7f301c057423 */ /* 0x000fe40000010005 */
[----:B------:R-:W-:Y:S02]  /*2d80*/  @!P1 FMUL R60, R60, 16777216 ;  /* 0x4b8000003c3c9820 */ /* 0x000fe40000400000 */
[C---:B------:R-:W-:Y:S02]  /*2d90*/  FMUL R18, R11.reuse, R58 ;  /* 0x0000003a0b127220 */ /* 0x040fe40000400000 */
[----:B------:R-:W-:Y:S02]  /*2da0*/  FMUL R13, R11, R66 ;  /* 0x000000420b0d7220 */ /* 0x000fe40000400000 */
[----:B------:R-:W-:Y:S01]  /*2db0*/  @!P1 FMUL R32, R32, 16777216 ;  /* 0x4b80000020209820 */ /* 0x000fe20000400000 */
[----:B------:R-:W-:Y:S01]  /*2dc0*/  FSETP.NEU.AND P1, PT, R24, RZ, PT ;  /* 0x000000ff1800720b */ /* 0x000fe20003f2d000 */
[----:B------:R-:W-:Y:S01]  /*2dd0*/  FFMA.FTZ R6, R27, R4, 0.1716887056827545166 ;  /* 0x3e2fcf2a1b067423 */ /* 0x000fe20000010004 */
[----:B------:R-:W-:Y:S01]  /*2de0*/  F2FP.PACK_AB R18, R18, R13 ;  /* 0x0000000d1212723e */ /* 0x000fe200000000ff */
[----:B------:R-:W-:Y:S01]  /*2df0*/  FFMA.FTZ R63, R14, 1.1920928955078125e-07, R63 ;  /* 0x340000000e3f7823 */ /* 0x000fe2000001003f */
[----:B------:R-:W-:Y:S01]  /*2e00*/  F2FP.PACK_AB R13, R37, R40 ;  /* 0x00000028250d723e */ /* 0x000fe200000000ff */
[----:B------:R-:W-:Y:S01]  /*2e10*/  FMUL R23, R11, R22 ;  /* 0x000000160b177220 */ /* 0x000fe20000400000 */
[----:B------:R-:W-:Y:S01]  /*2e20*/  F2FP.PACK_AB R4, R43, R48 ;  /* 0x000000302b04723e */ /* 0x000fe200000000ff */
[----:B------:R-:W-:Y:S01]  /*2e30*/  FMUL R14, R11, R56 ;  /* 0x000000380b0e7220 */ /* 0x000fe20000400000 */
[----:B------:R0:W-:Y:S01]  /*2e40*/  STS.128 [R26+0x400], R16 ;  /* 0x000400101a007388 */ /* 0x0001e20000000c00 */
[----:B------:R-:W-:-:S02]  /*2e50*/  FFMA.FTZ R5, R28, R5, 0.1716887056827545166 ;  /* 0x3e2fcf2a1c057423 */ /* 0x000fc40000010005 */
[----:B------:R-:W-:Y:S01]  /*2e60*/  FMUL R22, R11, R60 ;  /* 0x0000003c0b167220 */ /* 0x000fe20000400000 */
[----:B------:R-:W-:Y:S01]  /*2e70*/  F2FP.PACK_AB R23, R23, R14 ;  /* 0x0000000e1717723e */ /* 0x000fe200000000ff */
[----:B------:R-:W-:Y:S02]  /*2e80*/  FMUL R11, R11, R32 ;  /* 0x000000200b0b7220 */ /* 0x000fe40000400000 */
[C---:B------:R-:W-:Y:S02]  /*2e90*/  FFMA.FTZ R6, R27.reuse, R6, -0.17900948226451873779 ;  /* 0xbe374e431b067423 */ /* 0x040fe40000010006 */
[----:B------:R-:W-:Y:S01]  /*2ea0*/  FFMA.FTZ R7, R28, R5, -0.17900948226451873779 ;  /* 0xbe374e431c077423 */ /* 0x000fe20000010005 */
[----:B------:R-:W-:Y:S01]  /*2eb0*/  F2FP.PACK_AB R22, R22, R11 ;  /* 0x0000000b1616723e */ /* 0x000fe200000000ff */
[----:B------:R-:W-:Y:S01]  /*2ec0*/  FFMA.FTZ R14, R27, R6, 0.20512372255325317383 ;  /* 0x3e520bf41b0e7423 */ /* 0x000fe20000010006 */
[----:B------:R-:W-:Y:S01]  /*2ed0*/  F2FP.PACK_AB R5, R39, R42 ;  /* 0x0000002a2705723e */ /* 0x000fe200000000ff */
[----:B------:R-:W-:Y:S01]  /*2ee0*/  FFMA.FTZ R7, R28, R7, 0.20512372255325317383 ;  /* 0x3e520bf41c077423 */ /* 0x000fe20000010007 */
[----:B------:R-:W-:Y:S01]  /*2ef0*/  F2FP.PACK_AB R6, R35, R38 ;  /* 0x000000262306723e */ /* 0x000fe200000000ff */
[----:B------:R-:W-:Y:S01]  /*2f00*/  IMAD.MOV.U32 R11, RZ, RZ, c[0x0][0x1c8] ;  /* 0x00007200ff0b7624 */ /* 0x000fe200078e00ff */
[----:B------:R1:W-:Y:S01]  /*2f10*/  STS.128 [R26], R20 ;  /* 0x000000141a007388 */ /* 0x0003e20000000c00 */
[----:B0-----:R-:W-:-:S02]  /*2f20*/  IMAD R19, R76, c[0x0][0x1c8], RZ ;  /* 0x000072004c137a24 */ /* 0x001fc400078e02ff */
[C---:B------:R-:W-:Y:S02]  /*2f30*/  FFMA.FTZ R14, R27.reuse, R14, -0.24046532809734344482 ;  /* 0xbe763c8b1b0e7423 */ /* 0x040fe4000001000e */
[C---:B------:R-:W-:Y:S02]  /*2f40*/  FFMA.FTZ R7, R28.reuse, R7, -0.24046532809734344482 ;  /* 0xbe763c8b1c077423 */ /* 0x040fe40000010007 */
[----:B------:R-:W-:Y:S01]  /*2f50*/  FFMA.FTZ R16, R27, R14, 0.28857114911079406738 ;  /* 0x3e93bf991b107423 */ /* 0x000fe2000001000e */
[----:B------:R-:W-:Y:S01]  /*2f60*/  F2FP.PACK_AB R14, R15, R36 ;  /* 0x000000240f0e723e */ /* 0x000fe200000000ff */
[C---:B------:R-:W-:Y:S01]  /*2f70*/  FFMA.FTZ R15, R28.reuse, R7, 0.28857114911079406738 ;  /* 0x3e93bf991c0f7423 */ /* 0x040fe20000010007 */
[----:B------:R-:W-:Y:S01]  /*2f80*/  F2FP.PACK_AB R7, R31, R34 ;  /* 0x000000221f07723e */ /* 0x000fe200000000ff */
[C---:B------:R-:W-:Y:S02]  /*2f90*/  FFMA.FTZ R16, R27.reuse, R16, -0.36067417263984680176 ;  /* 0xbeb8aa491b107423 */ /* 0x040fe40000010010 */
[----:B------:R-:W-:Y:S01]  /*2fa0*/  FFMA.FTZ R17, R28, R15, -0.36067417263984680176 ;  /* 0xbeb8aa491c117423 */ /* 0x000fe2000001000f */
[----:B------:R-:W-:Y:S01]  /*2fb0*/  F2FP.PACK_AB R15, R30, R33 ;  /* 0x000000211e0f723e */ /* 0x000fe200000000ff */
[----:B------:R-:W-:Y:S01]  /*2fc0*/  FFMA.FTZ R16, R27, R16, 0.48089820146560668945 ;  /* 0x3ef6384a1b107423 */ /* 0x000fe20000010010 */
[----:B-1----:R-:W-:Y:S01]  /*2fd0*/  LEA R21, R11, R19, 0x1 ;  /* 0x000000130b157211 */ /* 0x002fe200078e08ff */
[C---:B------:R-:W-:Y:S01]  /*2fe0*/  FFMA.FTZ R17, R28.reuse, R17, 0.48089820146560668945 ;  /* 0x3ef6384a1c117423 */ /* 0x040fe20000010011 */
[----:B------:R0:W-:Y:S01]  /*2ff0*/  STS.128 [R26+0x80], R4 ;  /* 0x000080041a007388 */ /* 0x0001e20000000c00 */
[----:B------:R-:W-:Y:S01]  /*3000*/  FFMA.FTZ R16, R27, R16, -0.72134751081466674805 ;  /* 0xbf38aa3b1b107423 */ /* 0x000fe20000010010 */
[----:B------:R-:W-:Y:S01]  /*3010*/  LOP3.LUT R20, R9, 0x20, RZ, 0x3c, !PT ;  /* 0x0000002009147812 */ /* 0x000fe200078e3cff */
[----:B------:R-:W-:Y:S01]  /*3020*/  IMAD R23, R11, 0x2, R21 ;  /* 0x000000020b177824 */ /* 0x000fe200078e0215 */
[----:B------:R1:W-:Y:S01]  /*3030*/  STS.128 [R26+0x480], R12 ;  /* 0x0004800c1a007388 */ /* 0x0003e20000000c00 */
[----:B------:R-:W-:-:S02]  /*3040*/  FFMA.FTZ R17, R28, R17, -0.72134751081466674805 ;  /* 0xbf38aa3b1c117423 */ /* 0x000fc40000010011 */
[----:B------:R-:W-:Y:S02]  /*3050*/  IMAD R31, R11, 0x2, R23 ;  /* 0x000000020b1f7824 */ /* 0x000fe400078e0217 */
[C---:B------:R-:W-:Y:S02]  /*3060*/  FMUL R17, R28.reuse, R17 ;  /* 0x000000111c117220 */ /* 0x040fe40000400000 */
[----:B------:R-:W-:Y:S01]  /*3070*/  FMUL R16, R27, R16 ;  /* 0x000000101b107220 */ /* 0x000fe20000400000 */
[----:B------:R-:W-:Y:S01]  /*3080*/  LEA R33, R11, R31, 0x1 ;  /* 0x0000001f0b217211 */ /* 0x000fe200078e08ff */
[----:B------:R-:W-:Y:S02]  /*3090*/  FMUL R17, R28, R17 ;  /* 0x000000111c117220 */ /* 0x000fe40000400000 */
[----:B------:R-:W-:Y:S01]  /*30a0*/  FMUL R16, R27, R16 ;  /* 0x000000101b107220 */ /* 0x000fe20000400000 */
[----:B0-----:R-:W-:Y:S01]  /*30b0*/  @P3 MOV R4, 0x7f800000 ;  /* 0x7f80000000043802 */ /* 0x001fe20000000f00 */
[----:B------:R-:W-:-:S02]  /*30c0*/  IMAD R37, R11, 0x2, R33 ;  /* 0x000000020b257824 */ /* 0x000fc400078e0221 */
[----:B------:R-:W-:Y:S01]  /*30d0*/  FFMA.FTZ R28, R28, 1.4426950216293334961, R17 ;  /* 0x3fb8aa3b1c1c7823 */ /* 0x000fe20000010011 */
[----:B------:R-:W-:Y:S01]  /*30e0*/  BAR.SYNC.DEFER_BLOCKING 0x0 ;  /* 0x0000000000007b1d */ /* 0x000fe20000010000 */
[----:B------:R-:W-:Y:S01]  /*30f0*/  IMAD R39, R11, 0x2, R37 ;  /* 0x000000020b277824 */ /* 0x000fe200078e0225 */
[-C--:B-1----:R-:W-:Y:S01]  /*3100*/  LEA R26, P4, R21, R8.reuse, 0x1 ;  /* 0x00000008151a7211 */ /* 0x082fe200078808ff */
[----:B------:R-:W-:Y:S01]  /*3110*/  FFMA.FTZ R27, R27, 1.4426950216293334961, R16 ;  /* 0x3fb8aa3b1b1b7823 */ /* 0x000fe20000010010 */
[----:B------:R-:W-:Y:S01]  /*3120*/  LOP3.LUT R16, R9, 0x40, RZ, 0x3c, !PT ;  /* 0x0000004009107812 */ /* 0x000fe200078e3cff */
[----:B------:R-:W-:Y:S01]  /*3130*/  FADD R63, R63, R28 ;  /* 0x0000001c3f3f7221 */ /* 0x000fe20000000000 */
[----:B------:R-:W-:Y:S01]  /*3140*/  LEA R17, R11, R39, 0x1 ;  /* 0x000000270b117211 */ /* 0x000fe200078e08ff */
[----:B------:R-:W-:Y:S01]  /*3150*/  FADD R62, R62, R27 ;  /* 0x0000001b3e3e7221 */ /* 0x000fe20000000000 */
[----:B------:R-:W-:Y:S01]  /*3160*/  LEA R28, P5, R23, R8, 0x1 ;  /* 0x00000008171c7211 */ /* 0x000fe200078a08ff */
[----:B------:R-:W-:Y:S01]  /*3170*/  @P2 IMAD.MOV.U32 R27, RZ, RZ, 0x7f800000 ;  /* 0x7f800000ff1b2424 */ /* 0x000fe200078e00ff */
[----:B------:R-:W-:Y:S01]  /*3180*/  LOP3.LUT R12, R9, 0x60, RZ, 0x3c, !PT ;  /* 0x00000060090c7812 */ /* 0x000fe200078e3cff */
[----:B------:R-:W-:Y:S01]  /*3190*/  IMAD R43, R11, 0x2, R17 ;  /* 0x000000020b2b7824 */ /* 0x000fe200078e0211 */
[-C--:B------:R-:W-:Y:S01]  /*31a0*/  LEA.HI.X.SX32 R29, R23, R0.reuse, 0x1, P5 ;  /* 0x00000000171d7211 */ /* 0x080fe200028f0eff */
[----:B------:R-:W-:Y:S01]  /*31b0*/  @P2 FFMA.FTZ R62, R24, R27, +INF ;  /* 0x7f800000183e2423 */ /* 0x000fe2000001001b */
[----:B------:R-:W-:Y:S01]  /*31c0*/  FSETP.NEU.AND P2, PT, R25, RZ, PT ;  /* 0x000000ff1900720b */ /* 0x000fe20003f4d000 */
[----:B------:R-:W-:Y:S01]  /*31d0*/  IMAD R45, R11, 0x2, R43 ;  /* 0x000000020b2d7824 */ /* 0x000fe200078e022b */
[----:B------:R-:W-:Y:S01]  /*31e0*/  LEA.HI.X.SX32 R27, R21, R0, 0x1, P4 ;  /* 0x00000000151b7211 */ /* 0x000fe200020f0eff */
[----:B------:R-:W-:Y:S01]  /*31f0*/  @P3 FFMA.FTZ R63, R25, R4, +INF ;  /* 0x7f800000193f3423 */ /* 0x000fe20000010004 */
[-C--:B------:R-:W-:Y:S01]  /*3200*/  LEA R24, P3, R19, R8.reuse, 0x1 ;  /* 0x0000000813187211 */ /* 0x080fe200078608ff */
[----:B------:R-:W-:Y:S01]  /*3210*/  IMAD R47, R11, 0x2, R45 ;  /* 0x000000020b2f7824 */ /* 0x000fe200078e022d */
[----:B------:R-:W-:-:S02]  /*3220*/  LEA R32, P4, R37, R8, 0x1 ;  /* 0x0000000825207211 */ /* 0x000fc400078808ff */
[----:B------:R-:W-:Y:S02]  /*3230*/  LEA.HI.X.SX32 R25, R19, R0, 0x1, P3 ;  /* 0x0000000013197211 */ /* 0x000fe400018f0eff */
[----:B------:R-:W-:Y:S01]  /*3240*/  LEA R51, R11, R47, 0x1 ;  /* 0x0000002f0b337211 */ /* 0x000fe200078e08ff */
[----:B------:R-:W0:Y:S01]  /*3250*/  LDS.128 R4, [R9] ;  /* 0x0000000009047984 */ /* 0x000e220000000c00 */
[-C--:B------:R-:W-:Y:S02]  /*3260*/  LEA R30, P3, R31, R8.reuse, 0x1 ;  /* 0x000000081f1e7211 */ /* 0x080fe400078608ff */
[----:B------:R-:W-:Y:S01]  /*3270*/  LEA R36, P5, R39, R8, 0x1 ;  /* 0x0000000827247211 */ /* 0x000fe200078a08ff */
[----:B------:R-:W-:Y:S01]  /*3280*/  IMAD R53, R11, 0x2, R51 ;  /* 0x000000020b357824 */ /* 0x000fe200078e0233 */
[----:B------:R-:W-:Y:S01]  /*3290*/  LEA.HI.X.SX32 R31, R31, R0, 0x1, P3 ;  /* 0x000000001f1f7211 */ /* 0x000fe200018f0eff */
[----:B------:R-:W1:Y:S01]  /*32a0*/  LDS.128 R20, [R20] ;  /* 0x0000000014147984 */ /* 0x000e620000000c00 */
[----:B------:R-:W-:Y:S01]  /*32b0*/  LEA R34, P3, R33, R8, 0x1 ;  /* 0x0000000821227211 */ /* 0x000fe200078608ff */
[----:B------:R-:W-:-:S02]  /*32c0*/  IMAD R55, R11, 0x2, R53 ;  /* 0x000000020b377824 */ /* 0x000fc400078e0235 */
[----:B------:R-:W-:Y:S01]  /*32d0*/  LDS.128 R12, [R12] ;  /* 0x000000000c0c7984 */ /* 0x000fe20000000c00 */
[----:B------:R-:W-:Y:S02]  /*32e0*/  LEA.HI.X.SX32 R35, R33, R0, 0x1, P3 ;  /* 0x0000000021237211 */ /* 0x000fe400018f0eff */
[----:B------:R-:W-:Y:S02]  /*32f0*/  LEA R57, R11, R55, 0x1 ;  /* 0x000000370b397211 */ /* 0x000fe400078e08ff */
[----:B------:R-:W-:Y:S02]  /*3300*/  LEA R40, P3, R17, R8, 0x1 ;  /* 0x0000000811287211 */ /* 0x000fe400078608ff */
[----:B------:R-:W-:Y:S01]  /*3310*/  LEA.HI.X.SX32 R33, R37, R0, 0x1, P4 ;  /* 0x0000000025217211 */ /* 0x000fe200020f0eff */
[----:B------:R-:W-:Y:S01]  /*3320*/  IMAD R59, R11, 0x2, R57 ;  /* 0x000000020b3b7824 */ /* 0x000fe200078e0239 */
[----:B------:R-:W-:Y:S02]  /*3330*/  LEA R38, P4, R43, R8, 0x1 ;  /* 0x000000082b267211 */ /* 0x000fe400078808ff */
[----:B------:R-:W-:Y:S01]  /*3340*/  LEA.HI.X.SX32 R41, R17, R0, 0x1, P3 ;  /* 0x0000000011297211 */ /* 0x000fe200018f0eff */
[----:B------:R-:W-:Y:S01]  /*3350*/  IMAD R61, R11, 0x2, R59 ;  /* 0x000000020b3d7824 */ /* 0x000fe200078e023b */
[----:B------:R-:W-:Y:S01]  /*3360*/  LEA R42, P3, R45, R8, 0x1 ;  /* 0x000000082d2a7211 */ /* 0x000fe200078608ff */
[----:B------:R-:W2:Y:S01]  /*3370*/  LDS.128 R16, [R16] ;  /* 0x0000000010107984 */ /* 0x000ea20000000c00 */
[----:B------:R-:W-:-:S02]  /*3380*/  LEA.HI.X.SX32 R37, R39, R0, 0x1, P5 ;  /* 0x0000000027257211 */ /* 0x000fc400028f0eff */
[----:B------:R-:W-:Y:S02]  /*3390*/  LEA R65, R11, R61, 0x1 ;  /* 0x0000003d0b417211 */ /* 0x000fe400078e08ff */
[----:B------:R-:W-:Y:S02]  /*33a0*/  LEA R44, P5, R53, R8, 0x1 ;  /* 0x00000008352c7211 */ /* 0x000fe400078a08ff */
[-C--:B------:R-:W-:Y:S01]  /*33b0*/  LEA.HI.X.SX32 R39, R43, R0.reuse, 0x1, P4 ;  /* 0x000000002b277211 */ /* 0x080fe200020f0eff */
[----:B------:R-:W-:Y:S01]  /*33c0*/  IMAD R67, R11, 0x2, R65 ;  /* 0x000000020b437824 */ /* 0x000fe200078e0241 */
[----:B------:R-:W-:Y:S02]  /*33d0*/  LEA.HI.X.SX32 R43, R45, R0, 0x1, P3 ;  /* 0x000000002d2b7211 */ /* 0x000fe400018f0eff */
[-C--:B------:R-:W-:Y:S01]  /*33e0*/  LEA R48, P3, R47, R8.reuse, 0x1 ;  /* 0x000000082f307211 */ /* 0x080fe200078608ff */
[----:B------:R-:W-:Y:S01]  /*33f0*/  IMAD R71, R11, 0x2, R67 ;  /* 0x000000020b477824 */ /* 0x000fe200078e0243 */
[----:B------:R-:W-:-:S02]  /*3400*/  LEA R46, P4, R51, R8, 0x1 ;  /* 0x00000008332e7211 */ /* 0x000fc400078808ff */
[----:B------:R-:W-:Y:S01]  /*3410*/  LEA.HI.X.SX32 R45, R53, R0, 0x1, P5 ;  /* 0x00000000352d7211 */ /* 0x000fe200028f0eff */
[----:B0-----:R0:W-:Y:S01]  /*3420*/  STG.E.U16 [R24.64], R4 ;  /* 0x0000000418007986 */ /* 0x0011e2000c101506 */
[----:B------:R-:W-:Y:S02]  /*3430*/  LEA R73, R11, R71, 0x1 ;  /* 0x000000470b497211 */ /* 0x000fe400078e08ff */
[----:B------:R-:W-:Y:S02]  /*3440*/  LEA R52, P5, R59, R8, 0x1 ;  /* 0x000000083b347211 */ /* 0x000fe400078a08ff */
[-C--:B------:R-:W-:Y:S01]  /*3450*/  LEA.HI.X.SX32 R49, R47, R0.reuse, 0x1, P3 ;  /* 0x000000002f317211 */ /* 0x080fe200018f0eff */
[----:B------:R-:W-:Y:S01]  /*3460*/  IMAD R9, R11, 0x2, R73 ;  /* 0x000000020b097824 */ /* 0x000fe200078e0249 */
[----:B------:R-:W-:Y:S01]  /*3470*/  LEA.HI.X.SX32 R47, R51, R0, 0x1, P4 ;  /* 0x00000000332f7211 */ /* 0x000fe200020f0eff */
[----:B-1----:R1:W-:Y:S01]  /*3480*/  STG.E.U16 [R26.64], R20 ;  /* 0x000000141a007986 */ /* 0x0023e2000c101506 */
[-C--:B------:R-:W-:Y:S01]  /*3490*/  LEA R50, P3, R55, R8.reuse, 0x1 ;  /* 0x0000000837327211 */ /* 0x080fe200078608ff */
[----:B------:R-:W-:Y:S01]  /*34a0*/  IMAD R75, R11, 0x2, R9 ;  /* 0x000000020b4b7824 */ /* 0x000fe200078e0209 */
[----:B------:R-:W-:-:S02]  /*34b0*/  LEA R54, P4, R57, R8, 0x1 ;  /* 0x0000000839367211 */ /* 0x000fc400078808ff */
[----:B------:R-:W-:Y:S02]  /*34c0*/  LEA.HI.X.SX32 R53, R59, R0, 0x1, P5 ;  /* 0x000000003b357211 */ /* 0x000fe400028f0eff */
[----:B------:R-:W-:Y:S02]  /*34d0*/  LEA R79, R11, R75, 0x1 ;  /* 0x0000004b0b4f7211 */ /* 0x000fe400078e08ff */
[----:B------:R-:W-:Y:S02]  /*34e0*/  LEA R56, P5, R67, R8, 0x1 ;  /* 0x0000000843387211 */ /* 0x000fe400078a08ff */
[-C--:B------:R-:W-:Y:S01]  /*34f0*/  LEA.HI.X.SX32 R51, R55, R0.reuse, 0x1, P3 ;  /* 0x0000000037337211 */ /* 0x080fe200018f0eff */
[----:B------:R-:W-:Y:S01]  /*3500*/  IMAD R81, R11, 0x2, R79 ;  /* 0x000000020b517824 */ /* 0x000fe200078e024f */
[----:B------:R-:W-:Y:S02]  /*3510*/  LEA.HI.X.SX32 R55, R57, R0, 0x1, P4 ;  /* 0x0000000039377211 */ /* 0x000fe400020f0eff */
[-C--:B------:R-:W-:Y:S01]  /*3520*/  LEA R60, P3, R61, R8.reuse, 0x1 ;  /* 0x000000083d3c7211 */ /* 0x080fe200078608ff */
[----:B------:R-:W-:Y:S01]  /*3530*/  IMAD R83, R11, 0x2, R81 ;  /* 0x000000020b537824 */ /* 0x000fe200078e0251 */
[----:B------:R-:W-:Y:S01]  /*3540*/  LEA R58, P4, R65, R8, 0x1 ;  /* 0x00000008413a7211 */ /* 0x000fe200078808ff */
[----:B--2---:R-:W-:Y:S01]  /*3550*/  STG.E.U16 [R28.64], R16 ;  /* 0x000000101c007986 */ /* 0x004fe2000c101506 */
[----:B------:R-:W-:-:S02]  /*3560*/  LEA.HI.X.SX32 R57, R67, R0, 0x1, P5 ;  /* 0x0000000043397211 */ /* 0x000fc400028f0eff */
[----:B------:R-:W-:Y:S01]  /*3570*/  LEA R64, P5, R9, R8, 0x1 ;  /* 0x0000000809407211 */ /* 0x000fe200078a08ff */
[----:B------:R2:W-:Y:S01]  /*3580*/  STG.E.U16 [R30.64], R12 ;  /* 0x0000000c1e007986 */ /* 0x0005e2000c101506 */
[----:B------:R-:W-:Y:S02]  /*3590*/  LEA R85, R11, R83, 0x1 ;  /* 0x000000530b557211 */ /* 0x000fe400078e08ff */
[-C--:B------:R-:W-:Y:S02]  /*35a0*/  LEA.HI.X.SX32 R61, R61, R0.reuse, 0x1, P3 ;  /* 0x000000003d3d7211 */ /* 0x080fe400018f0eff */
[----:B------:R-:W-:Y:S02]  /*35b0*/  LEA.HI.X.SX32 R59, R65, R0, 0x1, P4 ;  /* 0x00000000413b7211 */ /* 0x000fe400020f0eff */
[-C--:B------:R-:W-:Y:S02]  /*35c0*/  LEA R70, P3, R71, R8.reuse, 0x1 ;  /* 0x0000000847467211 */ /* 0x080fe400078608ff */
[----:B------:R-:W-:-:S02]  /*35d0*/  LEA R66, P4, R73, R8, 0x1 ;  /* 0x0000000849427211 */ /* 0x000fc400078808ff */
[-C--:B------:R-:W-:Y:S01]  /*35e0*/  LEA.HI.X.SX32 R65, R9, R0.reuse, 0x1, P5 ;  /* 0x0000000009417211 */ /* 0x080fe200028f0eff */
[----:B------:R-:W-:Y:S01]  /*35f0*/  IMAD R9, R11, 0x2, R85 ;  /* 0x000000020b097824 */ /* 0x000fe200078e0255 */
[-C--:B------:R-:W-:Y:S02]  /*3600*/  LEA.HI.X.SX32 R71, R71, R0.reuse, 0x1, P3 ;  /* 0x0000000047477211 */ /* 0x080fe400018f0eff */
[----:B------:R-:W-:Y:S01]  /*3610*/  LEA.HI.X.SX32 R67, R73, R0, 0x1, P4 ;  /* 0x0000000049437211 */ /* 0x000fe200020f0eff */
[----:B------:R-:W-:Y:S01]  /*3620*/  IMAD R89, R11, 0x2, R9 ;  /* 0x000000020b597824 */ /* 0x000fe200078e0209 */
[-C--:B------:R-:W-:Y:S02]  /*3630*/  LEA R76, P3, R75, R8.reuse, 0x1 ;  /* 0x000000084b4c7211 */ /* 0x080fe400078608ff */
[----:B------:R-:W-:Y:S02]  /*3640*/  LEA R74, P4, R79, R8, 0x1 ;  /* 0x000000084f4a7211 */ /* 0x000fe400078808ff */
[----:B------:R-:W-:-:S02]  /*3650*/  LEA.HI.X.SX32 R77, R75, R0, 0x1, P3 ;  /* 0x000000004b4d7211 */ /* 0x000fc400018f0eff */
[----:B------:R-:W-:Y:S02]  /*3660*/  LEA.HI.X.SX32 R75, R79, R0, 0x1, P4 ;  /* 0x000000004f4b7211 */ /* 0x000fe400020f0eff */
[----:B------:R-:W-:Y:S02]  /*3670*/  LEA R72, P5, R81, R8, 0x1 ;  /* 0x0000000851487211 */ /* 0x000fe400078a08ff */
[----:B------:R-:W-:Y:S02]  /*3680*/  LEA R79, R11, R89, 0x1 ;  /* 0x000000590b4f7211 */ /* 0x000fe400078e08ff */
[----:B------:R-:W-:Y:S02]  /*3690*/  LEA.HI.X.SX32 R73, R81, R0, 0x1, P5 ;  /* 0x0000000051497211 */ /* 0x000fe400028f0eff */
[-C--:B------:R-:W-:Y:S01]  /*36a0*/  LEA R86, P3, R83, R8.reuse, 0x1 ;  /* 0x0000000853567211 */ /* 0x080fe200078608ff */
[----:B------:R-:W-:Y:S01]  /*36b0*/  IMAD R81, R11, 0x2, R79 ;  /* 0x000000020b517824 */ /* 0x000fe200078e024f */
[----:B------:R-:W-:-:S02]  /*36c0*/  LEA R84, P4, R85, R8, 0x1 ;  /* 0x0000000855547211 */ /* 0x000fc400078808ff */
[----:B------:R-:W-:Y:S01]  /*36d0*/  LEA R82, P5, R9, R8, 0x1 ;  /* 0x0000000809527211 */ /* 0x000fe200078a08ff */
[----:B------:R-:W-:Y:S01]  /*36e0*/  IMAD R11, R11, 0x2, R81 ;  /* 0x000000020b0b7824 */ /* 0x000fe200078e0251 */
[-C--:B------:R-:W-:Y:S02]  /*36f0*/  LEA.HI.X.SX32 R87, R83, R0.reuse, 0x1, P3 ;  /* 0x0000000053577211 */ /* 0x080fe400018f0eff */
[-C--:B------:R-:W-:Y:S02]  /*3700*/  LEA.HI.X.SX32 R85, R85, R0.reuse, 0x1, P4 ;  /* 0x0000000055557211 */ /* 0x080fe400020f0eff */
[----:B------:R-:W-:Y:S02]  /*3710*/  LEA.HI.X.SX32 R83, R9, R0, 0x1, P5 ;  /* 0x0000000009537211 */ /* 0x000fe400028f0eff */
[-C--:B------:R-:W-:Y:S02]  /*3720*/  LEA R88, P3, R89, R8.reuse, 0x1 ;  /* 0x0000000859587211 */ /* 0x080fe400078608ff */
[----:B------:R-:W-:-:S02]  /*3730*/  LEA R90, P4, R79, R8, 0x1 ;  /* 0x000000084f5a7211 */ /* 0x000fc400078808ff */
[-C--:B------:R-:W-:Y:S02]  /*3740*/  LEA R80, P5, R81, R8.reuse, 0x1 ;  /* 0x0000000851507211 */ /* 0x080fe400078a08ff */
[----:B------:R-:W-:Y:S02]  /*3750*/  LEA R8, P6, R11, R8, 0x1 ;  /* 0x000000080b087211 */ /* 0x000fe400078c08ff */
[-C--:B------:R-:W-:Y:S02]  /*3760*/  LEA.HI.X.SX32 R89, R89, R0.reuse, 0x1, P3 ;  /* 0x0000000059597211 */ /* 0x080fe400018f0eff */
[-C--:B------:R-:W-:Y:S02]  /*3770*/  LEA.HI.X.SX32 R91, R79, R0.reuse, 0x1, P4 ;  /* 0x000000004f5b7211 */ /* 0x080fe400020f0eff */
[-C--:B------:R-:W-:Y:S02]  /*3780*/  LEA.HI.X.SX32 R81, R81, R0.reuse, 0x1, P5 ;  /* 0x0000000051517211 */ /* 0x080fe400028f0eff */
[----:B------:R-:W-:-:S02]  /*3790*/  LEA.HI.X.SX32 R9, R11, R0, 0x1, P6 ;  /* 0x000000000b097211 */ /* 0x000fc400030f0eff */
[----:B------:R-:W-:Y:S02]  /*37a0*/  PRMT R0, R4, 0x7632, R0 ;  /* 0x0000763204007816 */ /* 0x000fe40000000000 */
[----:B------:R-:W-:Y:S02]  /*37b0*/  PRMT R11, R20, 0x7632, R11 ;  /* 0x00007632140b7816 */ /* 0x000fe4000000000b */
[----:B0-----:R-:W-:Y:S01]  /*37c0*/  PRMT R25, R16, 0x7632, R25 ;  /* 0x0000763210197816 */ /* 0x001fe20000000019 */
[----:B------:R0:W-:Y:S01]  /*37d0*/  STG.E.U16 [R34.64], R0 ;  /* 0x0000000022007986 */ /* 0x0001e2000c101506 */
[----:B-1----:R-:W-:Y:S02]  /*37e0*/  PRMT R27, R12, 0x7632, R27 ;  /* 0x000076320c1b7816 */ /* 0x002fe4000000001b */
[----:B------:R-:W-:Y:S01]  /*37f0*/  PRMT R4, R5, 0x7632, R4 ;  /* 0x0000763205047816 */ /* 0x000fe20000000004 */
[----:B------:R1:W-:Y:S01]  /*3800*/  STG.E.U16 [R32.64], R11 ;  /* 0x0000000b20007986 */ /* 0x0003e2000c101506 */
[----:B--2---:R-:W-:-:S02]  /*3810*/  PRMT R12, R17, 0x7632, R12 ;  /* 0x00007632110c7816 */ /* 0x004fc4000000000c */
[----:B------:R-:W-:Y:S01]  /*3820*/  PRMT R26, R13, 0x7632, R26 ;  /* 0x000076320d1a7816 */ /* 0x000fe2000000001a */
[----:B------:R2:W-:Y:S04]  /*3830*/  STG.E.U16 [R36.64], R25 ;  /* 0x0000001924007986 */ /* 0x0005e8000c101506 */
[----:B------:R3:W-:Y:S01]  /*3840*/  STG.E.U16 [R40.64], R27 ;  /* 0x0000001b28007986 */ /* 0x0007e2000c101506 */
[----:B0-----:R-:W-:-:S03]  /*3850*/  PRMT R0, R21, 0x7632, R0 ;  /* 0x0000763215007816 */ /* 0x001fc60000000000 */
[----:B------:R0:W-:Y:S01]  /*3860*/  STG.E.U16 [R38.64], R5 ;  /* 0x0000000526007986 */ /* 0x0001e2000c101506 */
[----:B-1----:R-:W-:Y:S02]  /*3870*/  PRMT R33, R6, 0x7632, R33 ;  /* 0x0000763206217816 */ /* 0x002fe40000000021 */
[----:B------:R-:W-:Y:S01]  /*3880*/  PRMT R32, R22, 0x7632, R32 ;  /* 0x0000763216207816 */ /* 0x000fe20000000020 */
[----:B------:R-:W-:Y:S01]  /*3890*/  STG.E.U16 [R42.64], R21 ;  /* 0x000000152a007986 */ /* 0x000fe2000c101506 */
[----:B--2---:R-:W-:-:S03]  /*38a0*/  PRMT R37, R14, 0x7632, R37 ;  /* 0x000076320e257816 */ /* 0x004fc60000000025 */
[----:B------:R-:W-:Y:S01]  /*38b0*/  STG.E.U16 [R48.64], R17 ;  /* 0x0000001130007986 */ /* 0x000fe2000c101506 */
[----:B---3--:R-:W-:-:S03]  /*38c0*/  PRMT R40, R19, 0x7632, R40 ;  /* 0x0000763213287816 */ /* 0x008fc60000000028 */
[----:B------:R-:W-:Y:S01]  /*38d0*/  STG.E.U16 [R46.64], R13 ;  /* 0x0000000d2e007986 */ /* 0x000fe2000c101506 */
[----:B0-----:R-:W-:Y:S02]  /*38e0*/  PRMT R38, R18, 0x7632, R38 ;  /* 0x0000763212267816 */ /* 0x001fe40000000026 */
[----:B------:R-:W-:Y:S01]  /*38f0*/  FSEL R5, R62, -INF , P1 ;  /* 0xff8000003e057808 */ /* 0x000fe20000800000 */
[----:B------:R0:W-:Y:S04]  /*3900*/  STG.E.U16 [R44.64], R4 ;  /* 0x000000042c007986 */ /* 0x0001e8000c101506 */
[----:B------:R1:W-:Y:S01]  /*3910*/  STG.E.U16 [R50.64], R0 ;  /* 0x0000000032007986 */ /* 0x0003e2000c101506 */
[----:B------:R-:W-:-:S03]  /*3920*/  FFMA R68, R5, 0.69314718246459960938, R68 ;  /* 0x3f31721805447823 */ /* 0x000fc60000000044 */
[----:B------:R2:W-:Y:S04]  /*3930*/  STG.E.U16 [R54.64], R12 ;  /* 0x0000000c36007986 */ /* 0x0005e8000c101506 */
[----:B------:R2:W-:Y:S01]  /*3940*/  STG.E.U16 [R52.64], R26 ;  /* 0x0000001a34007986 */ /* 0x0005e2000c101506 */
[----:B0-----:R-:W-:Y:S02]  /*3950*/  PRMT R44, R7, 0x7632, R44 ;  /* 0x00007632072c7816 */ /* 0x001fe4000000002c */
[----:B------:R-:W-:Y:S01]  /*3960*/  PRMT R45, R23, 0x7632, R45 ;  /* 0x00007632172d7816 */ /* 0x000fe2000000002d */
[----:B------:R2:W-:Y:S01]  /*3970*/  STG.E.U16 [R60.64], R6 ;  /* 0x000000063c007986 */ /* 0x0005e2000c101506 */
[----:B------:R-:W-:Y:S02]  /*3980*/  PRMT R4, R15, 0x7632, R4 ;  /* 0x000076320f047816 */ /* 0x000fe40000000004 */
[----:B-1----:R-:W-:Y:S01]  /*3990*/  FSEL R0, R63, -INF , P2 ;  /* 0xff8000003f007808 */ /* 0x002fe20001000000 */
[----:B------:R2:W-:Y:S04]  /*39a0*/  STG.E.U16 [R58.64], R22 ;  /* 0x000000163a007986 */ /* 0x0005e8000c101506 */
[----:B------:R2:W-:Y:S01]  /*39b0*/  STG.E.U16 [R56.64], R18 ;  /* 0x0000001238007986 */ /* 0x0005e2000c101506 */
[----:B------:R-:W-:-:S03]  /*39c0*/  FFMA R69, R0, 0.69314718246459960938, R69 ;  /* 0x3f31721800457823 */ /* 0x000fc60000000045 */
[----:B------:R2:W-:Y:S04]  /*39d0*/  STG.E.U16 [R70.64], R14 ;  /* 0x0000000e46007986 */ /* 0x0005e8000c101506 */
        /* <DEDUP_REMOVED lines=12> */
[----:B------:R-:W-:Y:S06]  /*3aa0*/  BAR.SYNC.DEFER_BLOCKING 0x0 ;  /* 0x0000000000007b1d */ /* 0x000fec0000010000 */
[----:B------:R2:W-:Y:S04]  /*3ab0*/  STS.64 [R10], R68 ;  /* 0x000000440a007388 */ /* 0x0005e80000000a00 */
[----:B------:R-:W-:Y:S06]  /*3ac0*/  BAR.SYNC.DEFER_BLOCKING 0x0 ;  /* 0x0000000000007b1d */ /* 0x000fec0000010000 */
[----:B------:R-:W-:Y:S05]  /*3ad0*/  @P0 EXIT ;  /* 0x000000000000094d */ /* 0x000fea0003800000 */
[----:B--2---:R-:W0:Y:S01]  /*3ae0*/  LDS R3, [R3] ;  /* 0x0000000003037984 */ /* 0x004e220000000800 */
[----:B------:R-:W-:Y:S01]  /*3af0*/  IMAD R2, R2, c[0x0][0x1cc], RZ ;  /* 0x0000730002027a24 */ /* 0x000fe200078e02ff */
[C---:B------:R-:W-:Y:S01]  /*3b00*/  SHF.L.U32 R5, R78.reuse, 0x2, RZ ;  /* 0x000000024e057819 */ /* 0x040fe200000006ff */
[----:B------:R-:W-:-:S04]  /*3b10*/  IMAD.HI R7, R78, 0x4, RZ ;  /* 0x000000044e077827 */ /* 0x000fc800078e02ff */
[C---:B------:R-:W-:Y:S02]  /*3b20*/  IMAD.SHL.U32 R4, R2.reuse, 0x4, RZ ;  /* 0x0000000402047824 */ /* 0x040fe400078e00ff */
[----:B------:R-:W-:-:S03]  /*3b30*/  IMAD.HI R2, R2, 0x4, RZ ;  /* 0x0000000402027827 */ /* 0x000fc600078e02ff */
[----:B------:R-:W-:-:S04]  /*3b40*/  IADD3 R4, P0, P1, R5, c[0x0][0x180], R4 ;  /* 0x0000600005047a10 */ /* 0x000fc8000791e004 */
[----:B------:R-:W-:-:S05]  /*3b50*/  IADD3.X R5, R7, c[0x0][0x184], R2, P0, P1 ;  /* 0x0000610007057a10 */ /* 0x000fca00007e2402 */
[----:B0-----:R-:W-:Y:S01]  /*3b60*/  STG.E [R4.64], R3 ;  /* 0x0000000304007986 */ /* 0x001fe2000c101906 */
[----:B------:R-:W-:Y:S05]  /*3b70*/  EXIT ;  /* 0x000000000000794d */ /* 0x000fea0003800000 */
.L_x_2:
[----:B------:R-:W-:-:S00]  /*3b80*/  BRA `(.L_x_2) ;  /* 0xfffffff000007947 */ /* 0x000fc0000383ffff */
[----:B------:R-:W-:-:S00]  /*3b90*/  NOP ;  /* 0x0000000000007918 */ /* 0x000fc00000000000 */
        /* <DEDUP_REMOVED lines=14> */
.L_x_3:


//--------------------- .nv.global.init           --------------------------
	.section	.nv.global.init,"aw",@progbits
.nv.global.init:
	.type		_$_str,@object
	.size		_$_str,(.L_0 - _$_str)
_$_str:
        /*0000*/ 	.byte	0x5f, 0x5f, 0x43, 0x55, 0x44, 0x41, 0x5f, 0x46, 0x54, 0x5a, 0x00
.L_0:


//--------------------- .nv.shared.attn_fwd       --------------------------
	.section	.nv.shared.attn_fwd,"aw",@nobits
	.sectionflags	@""
	.align	16
